//
// Generated by NVIDIA NVVM Compiler
//
// Compiler Build ID: CL-36424714
// Cuda compilation tools, release 13.0, V13.0.88
// Based on NVVM 20.0.0
//

.version 9.0
.target sm_100
.address_size 64

	// .globl	_Z10dtw_kernelPfS_S_iii
.func  (.param .b64 func_retval0) __internal_accurate_pow
(
	.param .b64 __internal_accurate_pow_param_0
)
;

.visible .entry _Z10dtw_kernelPfS_S_iii(
	.param .u64 .ptr .align 1 _Z10dtw_kernelPfS_S_iii_param_0,
	.param .u64 .ptr .align 1 _Z10dtw_kernelPfS_S_iii_param_1,
	.param .u64 .ptr .align 1 _Z10dtw_kernelPfS_S_iii_param_2,
	.param .u32 _Z10dtw_kernelPfS_S_iii_param_3,
	.param .u32 _Z10dtw_kernelPfS_S_iii_param_4,
	.param .u32 _Z10dtw_kernelPfS_S_iii_param_5
)
{
	.reg .pred 	%p<52>;
	.reg .b32 	%r<68>;
	.reg .b32 	%f<44>;
	.reg .b64 	%rd<38>;
	.reg .b64 	%fd<47>;

	ld.param.u64 	%rd8, [_Z10dtw_kernelPfS_S_iii_param_0];
	ld.param.u64 	%rd7, [_Z10dtw_kernelPfS_S_iii_param_1];
	ld.param.u64 	%rd9, [_Z10dtw_kernelPfS_S_iii_param_2];
	ld.param.u32 	%r15, [_Z10dtw_kernelPfS_S_iii_param_3];
	ld.param.u32 	%r13, [_Z10dtw_kernelPfS_S_iii_param_4];
	ld.param.u32 	%r14, [_Z10dtw_kernelPfS_S_iii_param_5];
	cvta.to.global.u64 	%rd1, %rd8;
	cvta.to.global.u64 	%rd2, %rd9;
	mov.u32 	%r16, %ctaid.x;
	mov.u32 	%r17, %ntid.x;
	mov.u32 	%r18, %tid.x;
	mad.lo.s32 	%r1, %r16, %r17, %r18;
	setp.ge.s32 	%p2, %r1, %r15;
	setp.lt.s32 	%p3, %r13, 1;
	or.pred  	%p4, %p2, %p3;
	@%p4 bra 	$L__BB0_40;
	cvta.to.global.u64 	%rd10, %rd7;
	mul.wide.s32 	%rd11, %r1, 4;
	add.s64 	%rd3, %rd10, %rd11;
	mov.f64 	%fd19, 0d4000000000000000;
	{
	.reg .b32 %temp; 
	mov.b64 	{%temp, %r2}, %fd19;
	}
	and.b32  	%r3, %r2, 2146435072;
	setp.eq.s32 	%p5, %r3, 1062207488;
	setp.lt.s32 	%p6, %r2, 0;
	selp.b32 	%r4, 0, 2146435072, %p6;
	and.b32  	%r20, %r2, 2147483647;
	setp.ne.s32 	%p7, %r20, 1071644672;
	and.pred  	%p1, %p5, %p7;
	add.s32 	%r21, %r1, -1;
	mul.lo.s32 	%r22, %r13, %r21;
	mul.lo.s32 	%r5, %r13, %r1;
	mul.wide.s32 	%rd12, %r22, 4;
	add.s64 	%rd4, %rd1, %rd12;
	mul.wide.u32 	%rd5, %r13, 4;
	add.s64 	%rd6, %rd4, %rd5;
	setp.eq.s32 	%p8, %r13, 1;
	mov.b32 	%r67, 0;
	@%p8 bra 	$L__BB0_26;
	mov.b32 	%r66, 0;
$L__BB0_3:
	sub.s32 	%r24, %r1, %r66;
	abs.s32 	%r25, %r24;
	setp.gt.s32 	%p9, %r25, %r14;
	@%p9 bra 	$L__BB0_16;
	setp.lt.s32 	%p10, %r2, 0;
	setp.eq.s32 	%p11, %r3, 1062207488;
	ld.global.f32 	%f7, [%rd3];
	mul.wide.u32 	%rd13, %r66, 4;
	add.s64 	%rd14, %rd2, %rd13;
	ld.global.f32 	%f8, [%rd14];
	sub.f32 	%f1, %f7, %f8;
	cvt.f64.f32 	%fd1, %f1;
	{
	.reg .b32 %temp; 
	mov.b64 	{%temp, %r7}, %fd1;
	}
	abs.f64 	%fd2, %fd1;
	{ // callseq 0, 0
	.param .b64 param0;
	st.param.f64 	[param0], %fd2;
	.param .b64 retval0;
	call.uni (retval0), 
	__internal_accurate_pow, 
	(
	param0
	);
	ld.param.f64 	%fd20, [retval0];
	} // callseq 0
	setp.lt.s32 	%p13, %r7, 0;
	neg.f64 	%fd22, %fd20;
	selp.f64 	%fd23, %fd22, %fd20, %p11;
	selp.f64 	%fd24, %fd23, %fd20, %p13;
	setp.eq.f32 	%p14, %f1, 0f00000000;
	selp.b32 	%r26, %r7, 0, %p11;
	or.b32  	%r27, %r26, 2146435072;
	selp.b32 	%r28, %r27, %r26, %p10;
	mov.b32 	%r29, 0;
	mov.b64 	%fd25, {%r29, %r28};
	selp.f64 	%fd44, %fd25, %fd24, %p14;
	add.f64 	%fd26, %fd1, 0d4000000000000000;
	{
	.reg .b32 %temp; 
	mov.b64 	{%temp, %r30}, %fd26;
	}
	and.b32  	%r31, %r30, 2146435072;
	setp.ne.s32 	%p15, %r31, 2146435072;
	@%p15 bra 	$L__BB0_9;
	setp.num.f32 	%p16, %f1, %f1;
	@%p16 bra 	$L__BB0_7;
	mov.f64 	%fd27, 0d4000000000000000;
	add.rn.f64 	%fd44, %fd1, %fd27;
	bra.uni 	$L__BB0_9;
$L__BB0_7:
	setp.neu.f64 	%p17, %fd2, 0d7FF0000000000000;
	@%p17 bra 	$L__BB0_9;
	setp.lt.s32 	%p18, %r7, 0;
	or.b32  	%r32, %r4, -2147483648;
	selp.b32 	%r33, %r32, %r4, %p1;
	selp.b32 	%r34, %r33, %r4, %p18;
	mov.b32 	%r35, 0;
	mov.b64 	%fd44, {%r35, %r34};
$L__BB0_9:
	setp.eq.f32 	%p19, %f1, 0f3F800000;
	cvt.rn.f32.f64 	%f9, %fd44;
	selp.f32 	%f2, 0f3F800000, %f9, %p19;
	or.b32  	%r36, %r66, %r1;
	setp.ne.s32 	%p20, %r36, 0;
	@%p20 bra 	$L__BB0_11;
	add.s32 	%r37, %r66, %r5;
	mul.wide.u32 	%rd20, %r37, 4;
	add.s64 	%rd21, %rd1, %rd20;
	st.global.f32 	[%rd21], %f2;
	bra.uni 	$L__BB0_16;
$L__BB0_11:
	setp.ne.s32 	%p21, %r1, 0;
	@%p21 bra 	$L__BB0_13;
	mul.wide.s32 	%rd18, %r66, 4;
	add.s64 	%rd19, %rd1, %rd18;
	ld.global.f32 	%f18, [%rd19+-4];
	add.f32 	%f19, %f2, %f18;
	st.global.f32 	[%rd19], %f19;
	bra.uni 	$L__BB0_16;
$L__BB0_13:
	setp.ne.s32 	%p22, %r66, 0;
	@%p22 bra 	$L__BB0_15;
	ld.global.f32 	%f16, [%rd4];
	add.f32 	%f17, %f2, %f16;
	st.global.f32 	[%rd6], %f17;
	bra.uni 	$L__BB0_16;
$L__BB0_15:
	mul.wide.s32 	%rd15, %r66, 4;
	add.s64 	%rd16, %rd4, %rd15;
	ld.global.f32 	%f10, [%rd16];
	add.s64 	%rd17, %rd16, %rd5;
	ld.global.f32 	%f11, [%rd17+-4];
	ld.global.f32 	%f12, [%rd16+-4];
	min.f32 	%f13, %f11, %f12;
	min.f32 	%f14, %f10, %f13;
	add.f32 	%f15, %f2, %f14;
	st.global.f32 	[%rd17], %f15;
$L__BB0_16:
	not.b32 	%r38, %r66;
	add.s32 	%r39, %r1, %r38;
	abs.s32 	%r40, %r39;
	setp.gt.s32 	%p23, %r40, %r14;
	@%p23 bra 	$L__BB0_25;
	setp.lt.s32 	%p24, %r2, 0;
	setp.eq.s32 	%p25, %r3, 1062207488;
	ld.global.f32 	%f20, [%rd3];
	mul.wide.u32 	%rd22, %r66, 4;
	add.s64 	%rd23, %rd2, %rd22;
	ld.global.f32 	%f21, [%rd23+4];
	sub.f32 	%f3, %f20, %f21;
	cvt.f64.f32 	%fd7, %f3;
	{
	.reg .b32 %temp; 
	mov.b64 	{%temp, %r8}, %fd7;
	}
	abs.f64 	%fd8, %fd7;
	{ // callseq 1, 0
	.param .b64 param0;
	st.param.f64 	[param0], %fd8;
	.param .b64 retval0;
	call.uni (retval0), 
	__internal_accurate_pow, 
	(
	param0
	);
	ld.param.f64 	%fd28, [retval0];
	} // callseq 1
	setp.lt.s32 	%p27, %r8, 0;
	neg.f64 	%fd30, %fd28;
	selp.f64 	%fd31, %fd30, %fd28, %p25;
	selp.f64 	%fd32, %fd31, %fd28, %p27;
	setp.eq.f32 	%p28, %f3, 0f00000000;
	selp.b32 	%r41, %r8, 0, %p25;
	or.b32  	%r42, %r41, 2146435072;
	selp.b32 	%r43, %r42, %r41, %p24;
	mov.b32 	%r44, 0;
	mov.b64 	%fd33, {%r44, %r43};
	selp.f64 	%fd45, %fd33, %fd32, %p28;
	add.f64 	%fd34, %fd7, 0d4000000000000000;
	{
	.reg .b32 %temp; 
	mov.b64 	{%temp, %r45}, %fd34;
	}
	and.b32  	%r46, %r45, 2146435072;
	setp.ne.s32 	%p29, %r46, 2146435072;
	@%p29 bra 	$L__BB0_22;
	setp.nan.f32 	%p30, %f3, %f3;
	@%p30 bra 	$L__BB0_21;
	setp.neu.f64 	%p31, %fd8, 0d7FF0000000000000;
	@%p31 bra 	$L__BB0_22;
	setp.lt.s32 	%p32, %r8, 0;
	or.b32  	%r47, %r4, -2147483648;
	selp.b32 	%r48, %r47, %r4, %p1;
	selp.b32 	%r49, %r48, %r4, %p32;
	mov.b32 	%r50, 0;
	mov.b64 	%fd45, {%r50, %r49};
	bra.uni 	$L__BB0_22;
$L__BB0_21:
	mov.f64 	%fd35, 0d4000000000000000;
	add.rn.f64 	%fd45, %fd7, %fd35;
$L__BB0_22:
	setp.eq.s32 	%p33, %r1, 0;
	setp.eq.f32 	%p34, %f3, 0f3F800000;
	cvt.rn.f32.f64 	%f22, %fd45;
	selp.f32 	%f4, 0f3F800000, %f22, %p34;
	@%p33 bra 	$L__BB0_24;
	mul.wide.s32 	%rd24, %r66, 4;
	add.s64 	%rd25, %rd4, %rd24;
	ld.global.f32 	%f23, [%rd25+4];
	add.s64 	%rd26, %rd6, %rd24;
	ld.global.f32 	%f24, [%rd26];
	ld.global.f32 	%f25, [%rd25];
	min.f32 	%f26, %f24, %f25;
	min.f32 	%f27, %f23, %f26;
	add.f32 	%f28, %f4, %f27;
	st.global.f32 	[%rd26+4], %f28;
	bra.uni 	$L__BB0_25;
$L__BB0_24:
	mul.wide.s32 	%rd27, %r66, 4;
	add.s64 	%rd28, %rd1, %rd27;
	ld.global.f32 	%f29, [%rd28];
	add.f32 	%f30, %f4, %f29;
	st.global.f32 	[%rd28+4], %f30;
$L__BB0_25:
	add.s32 	%r66, %r66, 2;
	and.b32  	%r67, %r13, 2147483646;
	setp.ne.s32 	%p35, %r66, %r67;
	@%p35 bra 	$L__BB0_3;
$L__BB0_26:
	and.b32  	%r51, %r13, 1;
	setp.eq.b32 	%p36, %r51, 1;
	not.pred 	%p37, %p36;
	@%p37 bra 	$L__BB0_40;
	sub.s32 	%r52, %r1, %r67;
	abs.s32 	%r53, %r52;
	setp.gt.s32 	%p38, %r53, %r14;
	@%p38 bra 	$L__BB0_40;
	setp.lt.s32 	%p39, %r2, 0;
	setp.eq.s32 	%p40, %r3, 1062207488;
	ld.global.f32 	%f31, [%rd3];
	mul.wide.u32 	%rd29, %r67, 4;
	add.s64 	%rd30, %rd2, %rd29;
	ld.global.f32 	%f32, [%rd30];
	sub.f32 	%f5, %f31, %f32;
	cvt.f64.f32 	%fd13, %f5;
	{
	.reg .b32 %temp; 
	mov.b64 	{%temp, %r12}, %fd13;
	}
	abs.f64 	%fd14, %fd13;
	{ // callseq 2, 0
	.param .b64 param0;
	st.param.f64 	[param0], %fd14;
	.param .b64 retval0;
	call.uni (retval0), 
	__internal_accurate_pow, 
	(
	param0
	);
	ld.param.f64 	%fd36, [retval0];
	} // callseq 2
	setp.lt.s32 	%p42, %r12, 0;
	neg.f64 	%fd38, %fd36;
	selp.f64 	%fd39, %fd38, %fd36, %p40;
	selp.f64 	%fd40, %fd39, %fd36, %p42;
	setp.eq.f32 	%p43, %f5, 0f00000000;
	selp.b32 	%r54, %r12, 0, %p40;
	or.b32  	%r55, %r54, 2146435072;
	selp.b32 	%r56, %r55, %r54, %p39;
	mov.b32 	%r57, 0;
	mov.b64 	%fd41, {%r57, %r56};
	selp.f64 	%fd46, %fd41, %fd40, %p43;
	add.f64 	%fd42, %fd13, 0d4000000000000000;
	{
	.reg .b32 %temp; 
	mov.b64 	{%temp, %r58}, %fd42;
	}
	and.b32  	%r59, %r58, 2146435072;
	setp.ne.s32 	%p44, %r59, 2146435072;
	@%p44 bra 	$L__BB0_33;
	setp.nan.f32 	%p45, %f5, %f5;
	@%p45 bra 	$L__BB0_32;
	setp.neu.f64 	%p46, %fd14, 0d7FF0000000000000;
	@%p46 bra 	$L__BB0_33;
	setp.lt.s32 	%p47, %r12, 0;
	or.b32  	%r60, %r4, -2147483648;
	selp.b32 	%r61, %r60, %r4, %p1;
	selp.b32 	%r62, %r61, %r4, %p47;
	mov.b32 	%r63, 0;
	mov.b64 	%fd46, {%r63, %r62};
	bra.uni 	$L__BB0_33;
$L__BB0_32:
	mov.f64 	%fd43, 0d4000000000000000;
	add.rn.f64 	%fd46, %fd13, %fd43;
$L__BB0_33:
	setp.eq.f32 	%p48, %f5, 0f3F800000;
	cvt.rn.f32.f64 	%f33, %fd46;
	selp.f32 	%f6, 0f3F800000, %f33, %p48;
	or.b32  	%r64, %r67, %r1;
	setp.eq.s32 	%p49, %r64, 0;
	@%p49 bra 	$L__BB0_39;
	setp.eq.s32 	%p50, %r1, 0;
	@%p50 bra 	$L__BB0_38;
	setp.eq.s32 	%p51, %r67, 0;
	@%p51 bra 	$L__BB0_37;
	add.s64 	%rd32, %rd4, %rd29;
	ld.global.f32 	%f34, [%rd32];
	add.s64 	%rd33, %rd32, %rd5;
	ld.global.f32 	%f35, [%rd33+-4];
	ld.global.f32 	%f36, [%rd32+-4];
	min.f32 	%f37, %f35, %f36;
	min.f32 	%f38, %f34, %f37;
	add.f32 	%f39, %f6, %f38;
	st.global.f32 	[%rd33], %f39;
	bra.uni 	$L__BB0_40;
$L__BB0_37:
	ld.global.f32 	%f40, [%rd4];
	add.f32 	%f41, %f6, %f40;
	st.global.f32 	[%rd6], %f41;
	bra.uni 	$L__BB0_40;
$L__BB0_38:
	add.s64 	%rd35, %rd1, %rd29;
	ld.global.f32 	%f42, [%rd35+-4];
	add.f32 	%f43, %f6, %f42;
	st.global.f32 	[%rd35], %f43;
	bra.uni 	$L__BB0_40;
$L__BB0_39:
	add.s32 	%r65, %r67, %r5;
	mul.wide.u32 	%rd36, %r65, 4;
	add.s64 	%rd37, %rd1, %rd36;
	st.global.f32 	[%rd37], %f6;
$L__BB0_40:
	ret;

}
.func  (.param .b64 func_retval0) __internal_accurate_pow(
	.param .b64 __internal_accurate_pow_param_0
)
{
	.reg .pred 	%p<8>;
	.reg .b32 	%r<49>;
	.reg .b32 	%f<3>;
	.reg .b64 	%fd<109>;

	ld.param.f64 	%fd10, [__internal_accurate_pow_param_0];
	{
	.reg .b32 %temp; 
	mov.b64 	{%temp, %r46}, %fd10;
	}
	{
	.reg .b32 %temp; 
	mov.b64 	{%r45, %temp}, %fd10;
	}
	shr.u32 	%r47, %r46, 20;
	setp.gt.u32 	%p1, %r46, 1048575;
	@%p1 bra 	$L__BB1_2;
	mul.f64 	%fd11, %fd10, 0d4350000000000000;
	{
	.reg .b32 %temp; 
	mov.b64 	{%temp, %r46}, %fd11;
	}
	{
	.reg .b32 %temp; 
	mov.b64 	{%r45, %temp}, %fd11;
	}
	shr.u32 	%r16, %r46, 20;
	add.s32 	%r47, %r16, -54;
$L__BB1_2:
	add.s32 	%r48, %r47, -1023;
	and.b32  	%r17, %r46, -2146435073;
	or.b32  	%r18, %r17, 1072693248;
	mov.b64 	%fd107, {%r45, %r18};
	setp.lt.u32 	%p2, %r18, 1073127583;
	@%p2 bra 	$L__BB1_4;
	{
	.reg .b32 %temp; 
	mov.b64 	{%r19, %temp}, %fd107;
	}
	{
	.reg .b32 %temp; 
	mov.b64 	{%temp, %r20}, %fd107;
	}
	add.s32 	%r21, %r20, -1048576;
	mov.b64 	%fd107, {%r19, %r21};
	add.s32 	%r48, %r47, -1022;
$L__BB1_4:
	add.f64 	%fd12, %fd107, 0dBFF0000000000000;
	add.f64 	%fd13, %fd107, 0d3FF0000000000000;
	rcp.approx.ftz.f64 	%fd14, %fd13;
	neg.f64 	%fd15, %fd13;
	fma.rn.f64 	%fd16, %fd15, %fd14, 0d3FF0000000000000;
	fma.rn.f64 	%fd17, %fd16, %fd16, %fd16;
	fma.rn.f64 	%fd18, %fd17, %fd14, %fd14;
	mul.f64 	%fd19, %fd12, %fd18;
	fma.rn.f64 	%fd20, %fd12, %fd18, %fd19;
	mul.f64 	%fd21, %fd20, %fd20;
	fma.rn.f64 	%fd22, %fd21, 0d3EB0F5FF7D2CAFE2, 0d3ED0F5D241AD3B5A;
	fma.rn.f64 	%fd23, %fd22, %fd21, 0d3EF3B20A75488A3F;
	fma.rn.f64 	%fd24, %fd23, %fd21, 0d3F1745CDE4FAECD5;
	fma.rn.f64 	%fd25, %fd24, %fd21, 0d3F3C71C7258A578B;
	fma.rn.f64 	%fd26, %fd25, %fd21, 0d3F6249249242B910;
	fma.rn.f64 	%fd27, %fd26, %fd21, 0d3F89999999999DFB;
	sub.f64 	%fd28, %fd12, %fd20;
	add.f64 	%fd29, %fd28, %fd28;
	neg.f64 	%fd30, %fd20;
	fma.rn.f64 	%fd31, %fd30, %fd12, %fd29;
	mul.f64 	%fd32, %fd18, %fd31;
	fma.rn.f64 	%fd33, %fd21, %fd27, 0d3FB5555555555555;
	mov.f64 	%fd34, 0d3FB5555555555555;
	sub.f64 	%fd35, %fd34, %fd33;
	fma.rn.f64 	%fd36, %fd21, %fd27, %fd35;
	add.f64 	%fd37, %fd36, 0dBC46A4CB00B9E7B0;
	add.f64 	%fd38, %fd33, %fd37;
	sub.f64 	%fd39, %fd33, %fd38;
	add.f64 	%fd40, %fd37, %fd39;
	mul.rn.f64 	%fd41, %fd20, %fd20;
	neg.f64 	%fd42, %fd41;
	fma.rn.f64 	%fd43, %fd20, %fd20, %fd42;
	{
	.reg .b32 %temp; 
	mov.b64 	{%r22, %temp}, %fd32;
	}
	{
	.reg .b32 %temp; 
	mov.b64 	{%temp, %r23}, %fd32;
	}
	add.s32 	%r24, %r23, 1048576;
	mov.b64 	%fd44, {%r22, %r24};
	fma.rn.f64 	%fd45, %fd20, %fd44, %fd43;
	mul.rn.f64 	%fd46, %fd41, %fd20;
	neg.f64 	%fd47, %fd46;
	fma.rn.f64 	%fd48, %fd41, %fd20, %fd47;
	fma.rn.f64 	%fd49, %fd41, %fd32, %fd48;
	fma.rn.f64 	%fd50, %fd45, %fd20, %fd49;
	mul.rn.f64 	%fd51, %fd38, %fd46;
	neg.f64 	%fd52, %fd51;
	fma.rn.f64 	%fd53, %fd38, %fd46, %fd52;
	fma.rn.f64 	%fd54, %fd38, %fd50, %fd53;
	fma.rn.f64 	%fd55, %fd40, %fd46, %fd54;
	add.f64 	%fd56, %fd51, %fd55;
	sub.f64 	%fd57, %fd51, %fd56;
	add.f64 	%fd58, %fd55, %fd57;
	add.f64 	%fd59, %fd20, %fd56;
	sub.f64 	%fd60, %fd20, %fd59;
	add.f64 	%fd61, %fd56, %fd60;
	add.f64 	%fd62, %fd58, %fd61;
	add.f64 	%fd63, %fd32, %fd62;
	add.f64 	%fd64, %fd59, %fd63;
	sub.f64 	%fd65, %fd59, %fd64;
	add.f64 	%fd66, %fd63, %fd65;
	xor.b32  	%r25, %r48, -2147483648;
	mov.b32 	%r26, 1127219200;
	mov.b64 	%fd67, {%r25, %r26};
	mov.b32 	%r27, -2147483648;
	mov.b64 	%fd68, {%r27, %r26};
	sub.f64 	%fd69, %fd67, %fd68;
	fma.rn.f64 	%fd70, %fd69, 0d3FE62E42FEFA39EF, %fd64;
	fma.rn.f64 	%fd71, %fd69, 0dBFE62E42FEFA39EF, %fd70;
	sub.f64 	%fd72, %fd71, %fd64;
	sub.f64 	%fd73, %fd66, %fd72;
	fma.rn.f64 	%fd74, %fd69, 0d3C7ABC9E3B39803F, %fd73;
	add.f64 	%fd75, %fd70, %fd74;
	sub.f64 	%fd76, %fd70, %fd75;
	add.f64 	%fd77, %fd74, %fd76;
	mov.f64 	%fd78, 0d4000000000000000;
	{
	.reg .b32 %temp; 
	mov.b64 	{%temp, %r28}, %fd78;
	}
	{
	.reg .b32 %temp; 
	mov.b64 	{%r29, %temp}, %fd78;
	}
	shl.b32 	%r30, %r28, 1;
	setp.gt.u32 	%p3, %r30, -33554433;
	and.b32  	%r31, %r28, -15728641;
	selp.b32 	%r32, %r31, %r28, %p3;
	mov.b64 	%fd79, {%r29, %r32};
	mul.rn.f64 	%fd80, %fd75, %fd79;
	neg.f64 	%fd81, %fd80;
	fma.rn.f64 	%fd82, %fd75, %fd79, %fd81;
	fma.rn.f64 	%fd83, %fd77, %fd79, %fd82;
	add.f64 	%fd4, %fd80, %fd83;
	sub.f64 	%fd84, %fd80, %fd4;
	add.f64 	%fd5, %fd83, %fd84;
	fma.rn.f64 	%fd85, %fd4, 0d3FF71547652B82FE, 0d4338000000000000;
	{
	.reg .b32 %temp; 
	mov.b64 	{%r13, %temp}, %fd85;
	}
	mov.f64 	%fd86, 0dC338000000000000;
	add.rn.f64 	%fd87, %fd85, %fd86;
	fma.rn.f64 	%fd88, %fd87, 0dBFE62E42FEFA39EF, %fd4;
	fma.rn.f64 	%fd89, %fd87, 0dBC7ABC9E3B39803F, %fd88;
	fma.rn.f64 	%fd90, %fd89, 0d3E5ADE1569CE2BDF, 0d3E928AF3FCA213EA;
	fma.rn.f64 	%fd91, %fd90, %fd89, 0d3EC71DEE62401315;
	fma.rn.f64 	%fd92, %fd91, %fd89, 0d3EFA01997C89EB71;
	fma.rn.f64 	%fd93, %fd92, %fd89, 0d3F2A01A014761F65;
	fma.rn.f64 	%fd94, %fd93, %fd89, 0d3F56C16C1852B7AF;
	fma.rn.f64 	%fd95, %fd94, %fd89, 0d3F81111111122322;
	fma.rn.f64 	%fd96, %fd95, %fd89, 0d3FA55555555502A1;
	fma.rn.f64 	%fd97, %fd96, %fd89, 0d3FC5555555555511;
	fma.rn.f64 	%fd98, %fd97, %fd89, 0d3FE000000000000B;
	fma.rn.f64 	%fd99, %fd98, %fd89, 0d3FF0000000000000;
	fma.rn.f64 	%fd100, %fd99, %fd89, 0d3FF0000000000000;
	{
	.reg .b32 %temp; 
	mov.b64 	{%r14, %temp}, %fd100;
	}
	{
	.reg .b32 %temp; 
	mov.b64 	{%temp, %r15}, %fd100;
	}
	shl.b32 	%r33, %r13, 20;
	add.s32 	%r34, %r33, %r15;
	mov.b64 	%fd108, {%r14, %r34};
	{
	.reg .b32 %temp; 
	mov.b64 	{%temp, %r35}, %fd4;
	}
	mov.b32 	%f2, %r35;
	abs.f32 	%f1, %f2;
	setp.lt.f32 	%p4, %f1, 0f4086232B;
	@%p4 bra 	$L__BB1_7;
	setp.lt.f64 	%p5, %fd4, 0d0000000000000000;
	add.f64 	%fd101, %fd4, 0d7FF0000000000000;
	selp.f64 	%fd108, 0d0000000000000000, %fd101, %p5;
	setp.geu.f32 	%p6, %f1, 0f40874800;
	@%p6 bra 	$L__BB1_7;
	shr.u32 	%r36, %r13, 31;
	add.s32 	%r37, %r13, %r36;
	shr.s32 	%r38, %r37, 1;
	shl.b32 	%r39, %r38, 20;
	add.s32 	%r40, %r15, %r39;
	mov.b64 	%fd102, {%r14, %r40};
	sub.s32 	%r41, %r13, %r38;
	shl.b32 	%r42, %r41, 20;
	add.s32 	%r43, %r42, 1072693248;
	mov.b32 	%r44, 0;
	mov.b64 	%fd103, {%r44, %r43};
	mul.f64 	%fd108, %fd103, %fd102;
$L__BB1_7:
	abs.f64 	%fd104, %fd108;
	setp.eq.f64 	%p7, %fd104, 0d7FF0000000000000;
	fma.rn.f64 	%fd105, %fd108, %fd5, %fd108;
	selp.f64 	%fd106, %fd108, %fd105, %p7;
	st.param.f64 	[func_retval0], %fd106;
	ret;

}


// ===== COMPILED SASS (sm_100) =====

	.target	sm_100

	.elftype	@"ET_EXEC"


//--------------------- .note.nv.tkinfo           --------------------------
	.section	.note.nv.tkinfo,"",@"SHT_NOTE"
	.sectionflags	@"SHF_NOTE_NV_TKINFO"
	.tkinfo
        /*0018*/ 	.word	0x00000002
        /*0030*/ 	.string	""
        /*0030*/ 	.string	"ptxas"
        /*0030*/ 	.string	"Cuda compilation tools, release 13.0, V13.0.88"
        /*0030*/ 	.string	"Build cuda_13.0.r13.0/compiler.36424714_0"
        /*0030*/ 	.string	"-arch sm_100 -m 64 "



//--------------------- .note.nv.cuinfo           --------------------------
	.section	.note.nv.cuinfo,"",@"SHT_NOTE"
	.sectionflags	@"SHF_NOTE_NV_CUINFO"
        /*0018*/ 	.short	0x0002
        /*001a*/ 	.short	0x0064
        /*001c*/ 	.short	0x0082
	.zero		2


//--------------------- .nv.info                  --------------------------
	.section	.nv.info,"",@"SHT_CUDA_INFO"
	.align	4


	//----- nvinfo : EIATTR_REGCOUNT
	.align		4
        /*0000*/ 	.byte	0x04, 0x2f
        /*0002*/ 	.short	(.L_1 - .L_0)
	.align		4
.L_0:
        /*0004*/ 	.word	index@(_Z10dtw_kernelPfS_S_iii)
        /*0008*/ 	.word	0x00000025


	//----- nvinfo : EIATTR_FRAME_SIZE
	.align		4
.L_1:
        /*000c*/ 	.byte	0x04, 0x11
        /*000e*/ 	.short	(.L_3 - .L_2)
	.align		4
.L_2:
        /*0010*/ 	.word	index@($_Z10dtw_kernelPfS_S_iii$__internal_accurate_pow)
        /*0014*/ 	.word	0x00000000


	//----- nvinfo : EIATTR_FRAME_SIZE
	.align		4
.L_3:
        /*0018*/ 	.byte	0x04, 0x11
        /*001a*/ 	.short	(.L_5 - .L_4)
	.align		4
.L_4:
        /*001c*/ 	.word	index@(_Z10dtw_kernelPfS_S_iii)
        /*0020*/ 	.word	0x00000000


	//----- nvinfo : EIATTR_MIN_STACK_SIZE
	.align		4
.L_5:
        /*0024*/ 	.byte	0x04, 0x12
        /*0026*/ 	.short	(.L_7 - .L_6)
	.align		4
.L_6:
        /*0028*/ 	.word	index@(_Z10dtw_kernelPfS_S_iii)
        /*002c*/ 	.word	0x00000000
.L_7:


//--------------------- .nv.compat                --------------------------
	.section	.nv.compat,"",@"SHT_CUDA_COMPAT_INFO"
	.align	4
        /*0000*/ 	.byte	0x02, 0x09, 0x00, 0x00, 0x02, 0x02, 0x01, 0x00, 0x02, 0x05, 0x05, 0x00, 0x03, 0x07, 0x01, 0x01
        /*0010*/ 	.byte	0x02, 0x03, 0x00, 0x00, 0x02, 0x06, 0x01, 0x00, 0x04, 0x0b, 0x08, 0x00, 0x01, 0x00, 0x00, 0x00
        /*0020*/ 	.byte	0x00, 0x00, 0x00, 0x00


//--------------------- .nv.info._Z10dtw_kernelPfS_S_iii --------------------------
	.section	.nv.info._Z10dtw_kernelPfS_S_iii,"",@"SHT_CUDA_INFO"
	.sectionflags	@""
	.align	4


	//----- nvinfo : EIATTR_CUDA_API_VERSION
	.align		4
        /*0000*/ 	.byte	0x04, 0x37
        /*0002*/ 	.short	(.L_9 - .L_8)
.L_8:
        /*0004*/ 	.word	0x00000082


	//----- nvinfo : EIATTR_KPARAM_INFO
	.align		4
.L_9:
        /*0008*/ 	.byte	0x04, 0x17
        /*000a*/ 	.short	(.L_11 - .L_10)
.L_10:
        /*000c*/ 	.word	0x00000000
        /*0010*/ 	.short	0x0005
        /*0012*/ 	.short	0x0020
        /*0014*/ 	.byte	0x00, 0xf0, 0x11, 0x00


	//----- nvinfo : EIATTR_KPARAM_INFO
	.align		4
.L_11:
        /*0018*/ 	.byte	0x04, 0x17
        /*001a*/ 	.short	(.L_13 - .L_12)
.L_12:
        /*001c*/ 	.word	0x00000000
        /*0020*/ 	.short	0x0004
        /*0022*/ 	.short	0x001c
        /*0024*/ 	.byte	0x00, 0xf0, 0x11, 0x00


	//----- nvinfo : EIATTR_KPARAM_INFO
	.align		4
.L_13:
        /*0028*/ 	.byte	0x04, 0x17
        /*002a*/ 	.short	(.L_15 - .L_14)
.L_14:
        /*002c*/ 	.word	0x00000000
        /*0030*/ 	.short	0x0003
        /*0032*/ 	.short	0x0018
        /*0034*/ 	.byte	0x00, 0xf0, 0x11, 0x00


	//----- nvinfo : EIATTR_KPARAM_INFO
	.align		4
.L_15:
        /*0038*/ 	.byte	0x04, 0x17
        /*003a*/ 	.short	(.L_17 - .L_16)
.L_16:
        /*003c*/ 	.word	0x00000000
        /*0040*/ 	.short	0x0002
        /*0042*/ 	.short	0x0010
        /*0044*/ 	.byte	0x00, 0xf5, 0x21, 0x00


	//----- nvinfo : EIATTR_KPARAM_INFO
	.align		4
.L_17:
        /*0048*/ 	.byte	0x04, 0x17
        /*004a*/ 	.short	(.L_19 - .L_18)
.L_18:
        /*004c*/ 	.word	0x00000000
        /*0050*/ 	.short	0x0001
        /*0052*/ 	.short	0x0008
        /*0054*/ 	.byte	0x00, 0xf5, 0x21, 0x00


	//----- nvinfo : EIATTR_KPARAM_INFO
	.align		4
.L_19:
        /*0058*/ 	.byte	0x04, 0x17
        /*005a*/ 	.short	(.L_21 - .L_20)
.L_20:
        /*005c*/ 	.word	0x00000000
        /*0060*/ 	.short	0x0000
        /*0062*/ 	.short	0x0000
        /*0064*/ 	.byte	0x00, 0xf5, 0x21, 0x00


	//----- nvinfo : EIATTR_SPARSE_MMA_MASK
	.align		4
.L_21:
        /*0068*/ 	.byte	0x03, 0x50
        /*006a*/ 	.short	0x0000


	//----- nvinfo : EIATTR_MAXREG_COUNT
	.align		4
        /*006c*/ 	.byte	0x03, 0x1b
        /*006e*/ 	.short	0x00ff


	//----- nvinfo : EIATTR_MERCURY_ISA_VERSION
	.align		4
        /*0070*/ 	.byte	0x03, 0x5f
        /*0072*/ 	.short	0x0101


	//----- nvinfo : EIATTR_VRC_CTA_INIT_COUNT
	.align		4
        /*0074*/ 	.byte	0x02, 0x4a
	.zero		1
	.zero		1


	//----- nvinfo : EIATTR_EXIT_INSTR_OFFSETS
	.align		4
        /*0078*/ 	.byte	0x04, 0x1c
        /*007a*/ 	.short	(.L_23 - .L_22)


	//   ....[0]....
.L_22:
        /*007c*/ 	.word	0x00000090


	//   ....[1]....
        /*0080*/ 	.word	0x00000930


	//   ....[2]....
        /*0084*/ 	.word	0x00000980


	//   ....[3]....
        /*0088*/ 	.word	0x00000c80


	//   ....[4]....
        /*008c*/ 	.word	0x00000cc0


	//   ....[5]....
        /*0090*/ 	.word	0x00000d20


	//   ....[6]....
        /*0094*/ 	.word	0x00000d80


	//----- nvinfo : EIATTR_CRS_STACK_SIZE
	.align		4
.L_23:
        /*0098*/ 	.byte	0x04, 0x1e
        /*009a*/ 	.short	(.L_25 - .L_24)
.L_24:
        /*009c*/ 	.word	0x00000000


	//----- nvinfo : EIATTR_CBANK_PARAM_SIZE
	.align		4
.L_25:
        /*00a0*/ 	.byte	0x03, 0x19
        /*00a2*/ 	.short	0x0024


	//----- nvinfo : EIATTR_PARAM_CBANK
	.align		4
        /*00a4*/ 	.byte	0x04, 0x0a
        /*00a6*/ 	.short	(.L_27 - .L_26)
	.align		4
.L_26:
        /*00a8*/ 	.word	index@(.nv.constant0._Z10dtw_kernelPfS_S_iii)
        /*00ac*/ 	.short	0x0380
        /*00ae*/ 	.short	0x0024


	//----- nvinfo : EIATTR_SW_WAR
	.align		4
.L_27:
        /*00b0*/ 	.byte	0x04, 0x36
        /*00b2*/ 	.short	(.L_29 - .L_28)
.L_28:
        /*00b4*/ 	.word	0x00000008
.L_29:


//--------------------- .nv.callgraph             --------------------------
	.section	.nv.callgraph,"",@"SHT_CUDA_CALLGRAPH"
	.align	4
	.sectionentsize	8
	.align		4
        /*0000*/ 	.word	0x00000000
	.align		4
        /*0004*/ 	.word	0xffffffff
	.align		4
        /*0008*/ 	.word	0x00000000
	.align		4
        /*000c*/ 	.word	0xfffffffe
	.align		4
        /*0010*/ 	.word	0x00000000
	.align		4
        /*0014*/ 	.word	0xfffffffd
	.align		4
        /*0018*/ 	.word	0x00000000
	.align		4
        /*001c*/ 	.word	0xfffffffc


//--------------------- .text._Z10dtw_kernelPfS_S_iii --------------------------
	.section	.text._Z10dtw_kernelPfS_S_iii,"ax",@progbits
	.align	128
        .global         _Z10dtw_kernelPfS_S_iii
        .type           _Z10dtw_kernelPfS_S_iii,@function
        .size           _Z10dtw_kernelPfS_S_iii,(.L_x_23 - _Z10dtw_kernelPfS_S_iii)
        .other          _Z10dtw_kernelPfS_S_iii,@"STO_CUDA_ENTRY STV_DEFAULT"
_Z10dtw_kernelPfS_S_iii:
.text._Z10dtw_kernelPfS_S_iii:
[----:B------:R-:W-:Y:S01]  /*0000*/  LDC R1, c[0x0][0x37c] ;  /* 0x0000df00ff017b82 */ /* 0x000fe20000000800 */
[----:B------:R-:W0:Y:S07]  /*0010*/  S2R R0, SR_TID.X ;  /* 0x0000000000007919 */ /* 0x000e2e0000002100 */
[----:B------:R-:W0:Y:S01]  /*0020*/  S2UR UR4, SR_CTAID.X ;  /* 0x00000000000479c3 */ /* 0x000e220000002500 */
[----:B------:R-:W1:Y:S07]  /*0030*/  LDCU.64 UR6, c[0x0][0x398] ;  /* 0x00007300ff0677ac */ /* 0x000e6e0008000a00 */
[----:B------:R-:W0:Y:S01]  /*0040*/  LDC R3, c[0x0][0x360] ;  /* 0x0000d800ff037b82 */ /* 0x000e220000000800 */
[----:B-1----:R-:W-:-:S05]  /*0050*/  IMAD.U32 R2, RZ, RZ, UR7 ;  /* 0x00000007ff027e24 */ /* 0x002fca000f8e00ff */
[----:B------:R-:W-:Y:S01]  /*0060*/  ISETP.GE.AND P0, PT, R2, 0x1, PT ;  /* 0x000000010200780c */ /* 0x000fe20003f06270 */
[----:B0-----:R-:W-:-:S05]  /*0070*/  IMAD R3, R3, UR4, R0 ;  /* 0x0000000403037c24 */ /* 0x001fca000f8e0200 */
[----:B------:R-:W-:-:S13]  /*0080*/  ISETP.GE.OR P0, PT, R3, UR6, !P0 ;  /* 0x0000000603007c0c */ /* 0x000fda000c706670 */
[----:B------:R-:W-:Y:S05]  /*0090*/  @P0 EXIT ;  /* 0x000000000000094d */ /* 0x000fea0003800000 */
[----:B------:R-:W0:Y:S01]  /*00a0*/  LDC.64 R14, c[0x0][0x380] ;  /* 0x0000e000ff0e7b82 */ /* 0x000e220000000a00 */
[----:B------:R-:W-:Y:S01]  /*00b0*/  ISETP.NE.AND P0, PT, R2, 0x1, PT ;  /* 0x000000010200780c */ /* 0x000fe20003f05270 */
[----:B------:R-:W-:Y:S01]  /*00c0*/  VIADD R0, R3, 0xffffffff ;  /* 0xffffffff03007836 */ /* 0x000fe20000000000 */
[----:B------:R-:W1:Y:S03]  /*00d0*/  LDCU.64 UR4, c[0x0][0x358] ;  /* 0x00006b00ff0477ac */ /* 0x000e660008000a00 */
[----:B------:R-:W-:Y:S02]  /*00e0*/  IMAD R5, R0, R2, RZ ;  /* 0x0000000200057224 */ /* 0x000fe400078e02ff */
[----:B------:R-:W2:Y:S01]  /*00f0*/  LDC.64 R12, c[0x0][0x388] ;  /* 0x0000e200ff0c7b82 */ /* 0x000ea20000000a00 */
[----:B------:R-:W-:Y:S02]  /*0100*/  IMAD.MOV.U32 R0, RZ, RZ, RZ ;  /* 0x000000ffff007224 */ /* 0x000fe400078e00ff */
[----:B0-----:R-:W-:-:S04]  /*0110*/  IMAD.WIDE R14, R5, 0x4, R14 ;  /* 0x00000004050e7825 */ /* 0x001fc800078e020e */
[----:B------:R-:W-:-:S04]  /*0120*/  IMAD.WIDE.U32 R10, R2, 0x4, R14 ;  /* 0x00000004020a7825 */ /* 0x000fc800078e000e */
[----:B--2---:R-:W-:Y:S01]  /*0130*/  IMAD.WIDE R12, R3, 0x4, R12 ;  /* 0x00000004030c7825 */ /* 0x004fe200078e020c */
[----:B-1----:R-:W-:Y:S06]  /*0140*/  @!P0 BRA `(.L_x_0) ;  /* 0x0000000400f08947 */ /* 0x002fec0003800000 */
[----:B------:R-:W0:Y:S01]  /*0150*/  LDC R2, c[0x0][0x39c] ;  /* 0x0000e700ff027b82 */ /* 0x000e220000000800 */
[----:B------:R-:W-:Y:S01]  /*0160*/  IMAD.MOV.U32 R0, RZ, RZ, RZ ;  /* 0x000000ffff007224 */ /* 0x000fe200078e00ff */
[----:B------:R-:W1:Y:S06]  /*0170*/  LDCU UR6, c[0x0][0x3a0] ;  /* 0x00007400ff0677ac */ /* 0x000e6c0008000800 */
[----:B------:R-:W2:Y:S08]  /*0180*/  LDC.64 R8, c[0x0][0x390] ;  /* 0x0000e400ff087b82 */ /* 0x000eb00000000a00 */
[----:B------:R-:W3:Y:S02]  /*0190*/  LDC.64 R6, c[0x0][0x380] ;  /* 0x0000e000ff067b82 */ /* 0x000ee40000000a00 */
.L_x_13:
[----:B------:R-:W-:Y:S01]  /*01a0*/  IMAD.IADD R4, R3, 0x1, -R0 ;  /* 0x0000000103047824 */ /* 0x000fe200078e0a00 */
[----:B------:R-:W-:Y:S04]  /*01b0*/  BSSY.RECONVERGENT B0, `(.L_x_1) ;  /* 0x000003c000007945 */ /* 0x000fe80003800200 */
[----:B------:R-:W-:-:S04]  /*01c0*/  IABS R4, R4 ;  /* 0x0000000400047213 */ /* 0x000fc80000000000 */
[----:B-1----:R-:W-:-:S13]  /*01d0*/  ISETP.GT.AND P0, PT, R4, UR6, PT ;  /* 0x0000000604007c0c */ /* 0x002fda000bf04270 */
[----:B----4-:R-:W-:Y:S05]  /*01e0*/  @P0 BRA `(.L_x_2) ;  /* 0x0000000000e00947 */ /* 0x010fea0003800000 */
[----:B--2---:R-:W-:Y:S01]  /*01f0*/  IMAD.WIDE.U32 R18, R0, 0x4, R8 ;  /* 0x0000000400127825 */ /* 0x004fe200078e0008 */
[----:B------:R-:W2:Y:S05]  /*0200*/  LDG.E R34, desc[UR4][R12.64] ;  /* 0x000000040c227981 */ /* 0x000eaa000c1e1900 */
[----:B------:R-:W2:Y:S01]  /*0210*/  LDG.E R19, desc[UR4][R18.64] ;  /* 0x0000000412137981 */ /* 0x000ea2000c1e1900 */
[----:B------:R-:W-:Y:S01]  /*0220*/  BSSY.RECONVERGENT B1, `(.L_x_3) ;  /* 0x0000007000017945 */ /* 0x000fe20003800200 */
[----:B--2---:R-:W-:-:S04]  /*0230*/  FADD R34, R34, -R19 ;  /* 0x8000001322227221 */ /* 0x004fc80000000000 */
[----:B------:R-:W1:Y:S02]  /*0240*/  F2F.F64.F32 R32, R34 ;  /* 0x0000002200207310 */ /* 0x000e640000201800 */
[----:B-1----:R-:W-:-:S10]  /*0250*/  DADD R4, -RZ, |R32| ;  /* 0x00000000ff047229 */ /* 0x002fd40000000520 */
[----:B------:R-:W-:Y:S01]  /*0260*/  IMAD.MOV.U32 R16, RZ, RZ, R4 ;  /* 0x000000ffff107224 */ /* 0x000fe200078e0004 */
[----:B------:R-:W-:-:S07]  /*0270*/  MOV R4, 0x290 ;  /* 0x0000029000047802 */ /* 0x000fce0000000f00 */
[----:B0--3--:R-:W-:Y:S05]  /*0280*/  CALL.REL.NOINC `($_Z10dtw_kernelPfS_S_iii$__internal_accurate_pow) ;  /* 0x0000000800c07944 */ /* 0x009fea0003c00000 */
[----:B------:R-:W-:Y:S05]  /*0290*/  BSYNC.RECONVERGENT B1 ;  /* 0x0000000000017941 */ /* 0x000fea0003800200 */
.L_x_3:
[----:B------:R-:W-:Y:S01]  /*02a0*/  LOP3.LUT P0, RZ, R0, R3, RZ, 0xfc, !PT ;  /* 0x0000000300ff7212 */ /* 0x000fe2000780fcff */
[----:B------:R-:W-:Y:S01]  /*02b0*/  DADD R18, R32, 2 ;  /* 0x4000000020127429 */ /* 0x000fe20000000000 */
[----:B------:R-:W-:Y:S01]  /*02c0*/  FSETP.NEU.AND P1, PT, R34, RZ, PT ;  /* 0x000000ff2200720b */ /* 0x000fe20003f2d000 */
[----:B------:R-:W-:Y:S03]  /*02d0*/  BSSY.RECONVERGENT B1, `(.L_x_4) ;  /* 0x000000e000017945 */ /* 0x000fe60003800200 */
[----:B------:R-:W-:Y:S02]  /*02e0*/  FSEL R4, R5, RZ, P1 ;  /* 0x000000ff05047208 */ /* 0x000fe40000800000 */
[----:B------:R-:W-:-:S03]  /*02f0*/  FSEL R5, R22, RZ, P1 ;  /* 0x000000ff16057208 */ /* 0x000fc60000800000 */
[----:B------:R-:W-:Y:S02]  /*0300*/  LOP3.LUT R18, R19, 0x7ff00000, RZ, 0xc0, !PT ;  /* 0x7ff0000013127812 */ /* 0x000fe400078ec0ff */
[----:B------:R-:W0:Y:S02]  /*0310*/  @!P0 LDC R20, c[0x0][0x39c] ;  /* 0x0000e700ff148b82 */ /* 0x000e240000000800 */
[----:B------:R-:W-:-:S06]  /*0320*/  ISETP.NE.AND P2, PT, R18, 0x7ff00000, PT ;  /* 0x7ff000001200780c */ /* 0x000fcc0003f45270 */
[----:B------:R-:W1:Y:S07]  /*0330*/  @!P0 LDC.64 R16, c[0x0][0x380] ;  /* 0x0000e000ff108b82 */ /* 0x000e6e0000000a00 */
[----:B------:R-:W-:Y:S05]  /*0340*/  @P2 BRA `(.L_x_5) ;  /* 0x0000000000182947 */ /* 0x000fea0003800000 */
[----:B------:R-:W-:-:S13]  /*0350*/  FSETP.NAN.AND P1, PT, R34, R34, PT ;  /* 0x000000222200720b */ /* 0x000fda0003f28000 */
[----:B------:R-:W-:Y:S01]  /*0360*/  @P1 DADD R4, R32, 2 ;  /* 0x4000000020041429 */ /* 0x000fe20000000000 */
[----:B------:R-:W-:Y:S10]  /*0370*/  @P1 BRA `(.L_x_5) ;  /* 0x00000000000c1947 */ /* 0x000ff40003800000 */
[----:B------:R-:W-:-:S14]  /*0380*/  DSETP.NEU.AND P1, PT, |R32|, +INF , PT ;  /* 0x7ff000002000742a */ /* 0x000fdc0003f2d200 */
[----:B------:R-:W-:Y:S02]  /*0390*/  @!P1 IMAD.MOV.U32 R4, RZ, RZ, 0x0 ;  /* 0x00000000ff049424 */ /* 0x000fe400078e00ff */
[----:B------:R-:W-:-:S07]  /*03a0*/  @!P1 IMAD.MOV.U32 R5, RZ, RZ, 0x7ff00000 ;  /* 0x7ff00000ff059424 */ /* 0x000fce00078e00ff */
.L_x_5:
[----:B------:R-:W-:Y:S05]  /*03b0*/  BSYNC.RECONVERGENT B1 ;  /* 0x0000000000017941 */ /* 0x000fea0003800200 */
.L_x_4:
[----:B------:R-:W2:Y:S01]  /*03c0*/  F2F.F32.F64 R4, R4 ;  /* 0x0000000400047310 */ /* 0x000ea20000301000 */
[----:B0-----:R-:W-:Y:S01]  /*03d0*/  @!P0 IMAD R19, R3, R20, R0 ;  /* 0x0000001403138224 */ /* 0x001fe200078e0200 */
[----:B------:R-:W-:-:S03]  /*03e0*/  FSETP.NEU.AND P1, PT, R34, 1, PT ;  /* 0x3f8000002200780b */ /* 0x000fc60003f2d000 */
[----:B-1----:R-:W-:Y:S01]  /*03f0*/  @!P0 IMAD.WIDE.U32 R16, R19, 0x4, R16 ;  /* 0x0000000413108825 */ /* 0x002fe200078e0010 */
[----:B--2---:R-:W-:-:S05]  /*0400*/  FSEL R23, R4, 1, P1 ;  /* 0x3f80000004177808 */ /* 0x004fca0000800000 */
[----:B------:R1:W-:Y:S01]  /*0410*/  @!P0 STG.E desc[UR4][R16.64], R23 ;  /* 0x0000001710008986 */ /* 0x0003e2000c101904 */
[----:B------:R-:W-:Y:S05]  /*0420*/  @!P0 BRA `(.L_x_2) ;  /* 0x0000000000508947 */ /* 0x000fea0003800000 */
[----:B------:R-:W-:-:S13]  /*0430*/  ISETP.NE.AND P0, PT, R3, RZ, PT ;  /* 0x000000ff0300720c */ /* 0x000fda0003f05270 */
[----:B------:R-:W-:Y:S05]  /*0440*/  @P0 BRA `(.L_x_6) ;  /* 0x0000000000140947 */ /* 0x000fea0003800000 */
[----:B------:R-:W-:-:S05]  /*0450*/  IMAD.WIDE R4, R0, 0x4, R6 ;  /* 0x0000000400047825 */ /* 0x000fca00078e0206 */
[----:B-1----:R-:W2:Y:S02]  /*0460*/  LDG.E R16, desc[UR4][R4.64+-0x4] ;  /* 0xfffffc0404107981 */ /* 0x002ea4000c1e1900 */
[----:B--2---:R-:W-:-:S05]  /*0470*/  FADD R17, R23, R16 ;  /* 0x0000001017117221 */ /* 0x004fca0000000000 */
[----:B------:R0:W-:Y:S01]  /*0480*/  STG.E desc[UR4][R4.64], R17 ;  /* 0x0000001104007986 */ /* 0x0001e2000c101904 */
[----:B------:R-:W-:Y:S05]  /*0490*/  BRA `(.L_x_2) ;  /* 0x0000000000347947 */ /* 0x000fea0003800000 */
.L_x_6:
[----:B------:R-:W-:-:S13]  /*04a0*/  ISETP.NE.AND P0, PT, R0, RZ, PT ;  /* 0x000000ff0000720c */ /* 0x000fda0003f05270 */
[----:B-1----:R-:W2:Y:S01]  /*04b0*/  @!P0 LDG.E R16, desc[UR4][R14.64] ;  /* 0x000000040e108981 */ /* 0x002ea2000c1e1900 */
[----:B------:R-:W0:Y:S01]  /*04c0*/  @P0 LDC R17, c[0x0][0x39c] ;  /* 0x0000e700ff110b82 */ /* 0x000e220000000800 */
[----:B------:R-:W-:-:S04]  /*04d0*/  @P0 IMAD.WIDE R4, R0, 0x4, R14 ;  /* 0x0000000400040825 */ /* 0x000fc800078e020e */
[----:B--2---:R-:W-:Y:S01]  /*04e0*/  @!P0 FADD R19, R23, R16 ;  /* 0x0000001017138221 */ /* 0x004fe20000000000 */
[----:B0-----:R-:W-:-:S04]  /*04f0*/  @P0 IMAD.WIDE.U32 R16, R17, 0x4, R4 ;  /* 0x0000000411100825 */ /* 0x001fc800078e0004 */
[----:B------:R4:W-:Y:S04]  /*0500*/  @!P0 STG.E desc[UR4][R10.64], R19 ;  /* 0x000000130a008986 */ /* 0x0009e8000c101904 */
[----:B------:R-:W2:Y:S04]  /*0510*/  @P0 LDG.E R18, desc[UR4][R4.64] ;  /* 0x0000000404120981 */ /* 0x000ea8000c1e1900 */
[----:B------:R-:W2:Y:S04]  /*0520*/  @P0 LDG.E R20, desc[UR4][R4.64+-0x4] ;  /* 0xfffffc0404140981 */ /* 0x000ea8000c1e1900 */
[----:B------:R-:W2:Y:S02]  /*0530*/  @P0 LDG.E R21, desc[UR4][R16.64+-0x4] ;  /* 0xfffffc0410150981 */ /* 0x000ea4000c1e1900 */
[----:B--2---:R-:W-:-:S05]  /*0540*/  @P0 FMNMX3 R18, R21, R20, R18, PT ;  /* 0x0000001415120276 */ /* 0x004fca0003800012 */
[----:B------:R-:W-:-:S05]  /*0550*/  @P0 FADD R21, R23, R18 ;  /* 0x0000001217150221 */ /* 0x000fca0000000000 */
[----:B------:R4:W-:Y:S02]  /*0560*/  @P0 STG.E desc[UR4][R16.64], R21 ;  /* 0x0000001510000986 */ /* 0x0009e4000c101904 */
.L_x_2:
[----:B------:R-:W-:Y:S05]  /*0570*/  BSYNC.RECONVERGENT B0 ;  /* 0x0000000000007941 */ /* 0x000fea0003800200 */
.L_x_1:
[----:B0-----:R-:W-:Y:S01]  /*0580*/  LOP3.LUT R4, RZ, R0, RZ, 0x33, !PT ;  /* 0x00000000ff047212 */ /* 0x001fe200078e33ff */
[----:B------:R-:W-:Y:S03]  /*0590*/  BSSY.RECONVERGENT B0, `(.L_x_7) ;  /* 0x0000032000007945 */ /* 0x000fe60003800200 */
[----:B------:R-:W-:-:S04]  /*05a0*/  IADD3 R4, PT, PT, R3, R4, RZ ;  /* 0x0000000403047210 */ /* 0x000fc80007ffe0ff */
[----:B------:R-:W-:-:S04]  /*05b0*/  IABS R4, R4 ;  /* 0x0000000400047213 */ /* 0x000fc80000000000 */
[----:B------:R-:W-:-:S13]  /*05c0*/  ISETP.GT.AND P0, PT, R4, UR6, PT ;  /* 0x0000000604007c0c */ /* 0x000fda000bf04270 */
[----:B------:R-:W-:Y:S05]  /*05d0*/  @P0 BRA `(.L_x_8) ;  /* 0x0000000000b40947 */ /* 0x000fea0003800000 */
[----:B--2-4-:R-:W-:Y:S01]  /*05e0*/  IMAD.WIDE.U32 R18, R0, 0x4, R8 ;  /* 0x0000000400127825 */ /* 0x014fe200078e0008 */
[----:B------:R-:W2:Y:S05]  /*05f0*/  LDG.E R34, desc[UR4][R12.64] ;  /* 0x000000040c227981 */ /* 0x000eaa000c1e1900 */
[----:B------:R-:W2:Y:S01]  /*0600*/  LDG.E R19, desc[UR4][R18.64+0x4] ;  /* 0x0000040412137981 */ /* 0x000ea2000c1e1900 */
[----:B------:R-:W-:Y:S01]  /*0610*/  BSSY.RECONVERGENT B1, `(.L_x_9) ;  /* 0x0000007000017945 */ /* 0x000fe20003800200 */
[----:B--2---:R-:W-:-:S04]  /*0620*/  FADD R34, R34, -R19 ;  /* 0x8000001322227221 */ /* 0x004fc80000000000 */
[----:B------:R-:W0:Y:S02]  /*0630*/  F2F.F64.F32 R32, R34 ;  /* 0x0000002200207310 */ /* 0x000e240000201800 */
[----:B0-----:R-:W-:-:S10]  /*0640*/  DADD R4, -RZ, |R32| ;  /* 0x00000000ff047229 */ /* 0x001fd40000000520 */
[----:B-1----:R-:W-:Y:S01]  /*0650*/  IMAD.MOV.U32 R16, RZ, RZ, R4 ;  /* 0x000000ffff107224 */ /* 0x002fe200078e0004 */
[----:B------:R-:W-:-:S07]  /*0660*/  MOV R4, 0x680 ;  /* 0x0000068000047802 */ /* 0x000fce0000000f00 */
[----:B---3--:R-:W-:Y:S05]  /*0670*/  CALL.REL.NOINC `($_Z10dtw_kernelPfS_S_iii$__internal_accurate_pow) ;  /* 0x0000000400c47944 */ /* 0x008fea0003c00000 */
[----:B------:R-:W-:Y:S05]  /*0680*/  BSYNC.RECONVERGENT B1 ;  /* 0x0000000000017941 */ /* 0x000fea0003800200 */
.L_x_9:
[----:B------:R-:W-:Y:S01]  /*0690*/  DADD R16, R32, 2 ;  /* 0x4000000020107429 */ /* 0x000fe20000000000 */
[----:B------:R-:W-:Y:S01]  /*06a0*/  FSETP.NEU.AND P0, PT, R34, RZ, PT ;  /* 0x000000ff2200720b */ /* 0x000fe20003f0d000 */
[----:B------:R-:W-:Y:S03]  /*06b0*/  BSSY.RECONVERGENT B1, `(.L_x_10) ;  /* 0x000000e000017945 */ /* 0x000fe60003800200 */
[----:B------:R-:W-:Y:S02]  /*06c0*/  FSEL R18, R5, RZ, P0 ;  /* 0x000000ff05127208 */ /* 0x000fe40000000000 */
[----:B------:R-:W-:-:S03]  /*06d0*/  FSEL R19, R22, RZ, P0 ;  /* 0x000000ff16137208 */ /* 0x000fc60000000000 */
[----:B------:R-:W-:-:S04]  /*06e0*/  LOP3.LUT R16, R17, 0x7ff00000, RZ, 0xc0, !PT ;  /* 0x7ff0000011107812 */ /* 0x000fc800078ec0ff */
[----:B------:R-:W-:-:S13]  /*06f0*/  ISETP.NE.AND P1, PT, R16, 0x7ff00000, PT ;  /* 0x7ff000001000780c */ /* 0x000fda0003f25270 */
[----:B------:R-:W-:Y:S05]  /*0700*/  @P1 BRA `(.L_x_11) ;  /* 0x0000000000201947 */ /* 0x000fea0003800000 */
[----:B------:R-:W-:-:S13]  /*0710*/  FSETP.NAN.AND P0, PT, R34, R34, PT ;  /* 0x000000222200720b */ /* 0x000fda0003f08000 */
[----:B------:R-:W-:Y:S05]  /*0720*/  @P0 BRA `(.L_x_12) ;  /* 0x0000000000140947 */ /* 0x000fea0003800000 */
[----:B------:R-:W-:-:S14]  /*0730*/  DSETP.NEU.AND P0, PT, |R32|, +INF , PT ;  /* 0x7ff000002000742a */ /* 0x000fdc0003f0d200 */
[----:B------:R-:W-:Y:S05]  /*0740*/  @P0 BRA `(.L_x_11) ;  /* 0x0000000000100947 */ /* 0x000fea0003800000 */
[----:B------:R-:W-:Y:S02]  /*0750*/  IMAD.MOV.U32 R18, RZ, RZ, 0x0 ;  /* 0x00000000ff127424 */ /* 0x000fe400078e00ff */
[----:B------:R-:W-:Y:S01]  /*0760*/  IMAD.MOV.U32 R19, RZ, RZ, 0x7ff00000 ;  /* 0x7ff00000ff137424 */ /* 0x000fe200078e00ff */
[----:B------:R-:W-:Y:S06]  /*0770*/  BRA `(.L_x_11) ;  /* 0x0000000000047947 */ /* 0x000fec0003800000 */
.L_x_12:
[----:B------:R-:W-:-:S11]  /*0780*/  DADD R18, R32, 2 ;  /* 0x4000000020127429 */ /* 0x000fd60000000000 */
.L_x_11:
[----:B------:R-:W-:Y:S05]  /*0790*/  BSYNC.RECONVERGENT B1 ;  /* 0x0000000000017941 */ /* 0x000fea0003800200 */
.L_x_10:
[----:B------:R-:W-:-:S13]  /*07a0*/  ISETP.NE.AND P1, PT, R3, RZ, PT ;  /* 0x000000ff0300720c */ /* 0x000fda0003f25270 */
[C---:B------:R-:W-:Y:S01]  /*07b0*/  @P1 IMAD.WIDE R20, R0.reuse, 0x4, R14 ;  /* 0x0000000400141825 */ /* 0x040fe200078e020e */
[----:B------:R-:W0:Y:S03]  /*07c0*/  @!P1 LDC.64 R16, c[0x0][0x380] ;  /* 0x0000e000ff109b82 */ /* 0x000e260000000a00 */
[----:B------:R-:W-:Y:S01]  /*07d0*/  @P1 IMAD.WIDE R4, R0, 0x4, R10 ;  /* 0x0000000400041825 */ /* 0x000fe200078e020a */
[----:B------:R-:W2:Y:S04]  /*07e0*/  @P1 LDG.E R22, desc[UR4][R20.64+0x4] ;  /* 0x0000040414161981 */ /* 0x000ea8000c1e1900 */
[----:B------:R-:W2:Y:S04]  /*07f0*/  @P1 LDG.E R24, desc[UR4][R20.64] ;  /* 0x0000000414181981 */ /* 0x000ea8000c1e1900 */
[----:B------:R-:W2:Y:S01]  /*0800*/  @P1 LDG.E R23, desc[UR4][R4.64] ;  /* 0x0000000404171981 */ /* 0x000ea2000c1e1900 */
[----:B------:R-:W1:Y:S01]  /*0810*/  F2F.F32.F64 R18, R18 ;  /* 0x0000001200127310 */ /* 0x000e620000301000 */
[----:B------:R-:W-:Y:S01]  /*0820*/  FSETP.NEU.AND P0, PT, R34, 1, PT ;  /* 0x3f8000002200780b */ /* 0x000fe20003f0d000 */
[----:B0-----:R-:W-:-:S03]  /*0830*/  @!P1 IMAD.WIDE R16, R0, 0x4, R16 ;  /* 0x0000000400109825 */ /* 0x001fc600078e0210 */
[----:B-1----:R-:W-:Y:S02]  /*0840*/  FSEL R25, R18, 1, P0 ;  /* 0x3f80000012197808 */ /* 0x002fe40000000000 */
[----:B--2---:R-:W-:-:S05]  /*0850*/  @P1 FMNMX3 R22, R23, R24, R22, PT ;  /* 0x0000001817161276 */ /* 0x004fca0003800016 */
[----:B------:R-:W-:-:S05]  /*0860*/  @P1 FADD R23, R25, R22 ;  /* 0x0000001619171221 */ /* 0x000fca0000000000 */
[----:B------:R0:W-:Y:S04]  /*0870*/  @P1 STG.E desc[UR4][R4.64+0x4], R23 ;  /* 0x0000041704001986 */ /* 0x0001e8000c101904 */
[----:B------:R-:W2:Y:S02]  /*0880*/  @!P1 LDG.E R22, desc[UR4][R16.64] ;  /* 0x0000000410169981 */ /* 0x000ea4000c1e1900 */
[----:B--2---:R-:W-:-:S05]  /*0890*/  @!P1 FADD R21, R25, R22 ;  /* 0x0000001619159221 */ /* 0x004fca0000000000 */
[----:B------:R0:W-:Y:S02]  /*08a0*/  @!P1 STG.E desc[UR4][R16.64+0x4], R21 ;  /* 0x0000041510009986 */ /* 0x0001e4000c101904 */
.L_x_8:
[----:B------:R-:W-:Y:S05]  /*08b0*/  BSYNC.RECONVERGENT B0 ;  /* 0x0000000000007941 */ /* 0x000fea0003800200 */
.L_x_7:
[----:B------:R-:W-:Y:S01]  /*08c0*/  VIADD R0, R0, 0x2 ;  /* 0x0000000200007836 */ /* 0x000fe20000000000 */
[----:B0-----:R-:W-:-:S04]  /*08d0*/  LOP3.LUT R5, R2, 0x7ffffffe, RZ, 0xc0, !PT ;  /* 0x7ffffffe02057812 */ /* 0x001fc800078ec0ff */
[----:B------:R-:W-:-:S13]  /*08e0*/  ISETP.NE.AND P0, PT, R0, R5, PT ;  /* 0x000000050000720c */ /* 0x000fda0003f05270 */
[----:B------:R-:W-:Y:S05]  /*08f0*/  @P0 BRA `(.L_x_13) ;  /* 0xfffffff800280947 */ /* 0x000fea000383ffff */
[----:B------:R-:W-:-:S07]  /*0900*/  IMAD.MOV.U32 R0, RZ, RZ, R5 ;  /* 0x000000ffff007224 */ /* 0x000fce00078e0005 */
.L_x_0:
[----:B------:R-:W-:-:S04]  /*0910*/  LOP3.LUT R2, R2, 0x1, RZ, 0xc0, !PT ;  /* 0x0000000102027812 */ /* 0x000fc800078ec0ff */
[----:B------:R-:W-:-:S13]  /*0920*/  ISETP.NE.U32.AND P0, PT, R2, 0x1, PT ;  /* 0x000000010200780c */ /* 0x000fda0003f05070 */
[----:B------:R-:W-:Y:S05]  /*0930*/  @P0 EXIT ;  /* 0x000000000000094d */ /* 0x000fea0003800000 */
[----:B------:R-:W0:Y:S01]  /*0940*/  LDCU UR6, c[0x0][0x3a0] ;  /* 0x00007400ff0677ac */ /* 0x000e220008000800 */
[----:B------:R-:W-:-:S05]  /*0950*/  IMAD.IADD R2, R3, 0x1, -R0 ;  /* 0x0000000103027824 */ /* 0x000fca00078e0a00 */
[----:B------:R-:W-:-:S04]  /*0960*/  IABS R2, R2 ;  /* 0x0000000200027213 */ /* 0x000fc80000000000 */
[----:B0-----:R-:W-:-:S13]  /*0970*/  ISETP.GT.AND P0, PT, R2, UR6, PT ;  /* 0x0000000602007c0c */ /* 0x001fda000bf04270 */
[----:B------:R-:W-:Y:S05]  /*0980*/  @P0 EXIT ;  /* 0x000000000000094d */ /* 0x000fea0003800000 */
[----:B--2---:R-:W0:Y:S01]  /*0990*/  LDC.64 R8, c[0x0][0x390] ;  /* 0x0000e400ff087b82 */ /* 0x004e220000000a00 */
[----:B------:R-:W2:Y:S01]  /*09a0*/  LDG.E R2, desc[UR4][R12.64] ;  /* 0x000000040c027981 */ /* 0x000ea2000c1e1900 */
[----:B0-----:R-:W-:-:S06]  /*09b0*/  IMAD.WIDE.U32 R8, R0, 0x4, R8 ;  /* 0x0000000400087825 */ /* 0x001fcc00078e0008 */
[----:B------:R-:W2:Y:S01]  /*09c0*/  LDG.E R9, desc[UR4][R8.64] ;  /* 0x0000000408097981 */ /* 0x000ea2000c1e1900 */
[----:B------:R-:W-:Y:S01]  /*09d0*/  BSSY.RECONVERGENT B0, `(.L_x_14) ;  /* 0x0000007000007945 */ /* 0x000fe20003800200 */
[----:B--2---:R-:W-:-:S04]  /*09e0*/  FADD R2, R2, -R9 ;  /* 0x8000000902027221 */ /* 0x004fc80000000000 */
[----:B---3--:R-:W0:Y:S02]  /*09f0*/  F2F.F64.F32 R6, R2 ;  /* 0x0000000200067310 */ /* 0x008e240000201800 */
[----:B0-----:R-:W-:-:S10]  /*0a00*/  DADD R4, -RZ, |R6| ;  /* 0x00000000ff047229 */ /* 0x001fd40000000506 */
[----:B-1--4-:R-:W-:Y:S01]  /*0a10*/  IMAD.MOV.U32 R16, RZ, RZ, R4 ;  /* 0x000000ffff107224 */ /* 0x012fe200078e0004 */
[----:B------:R-:W-:-:S07]  /*0a20*/  MOV R4, 0xa40 ;  /* 0x00000a4000047802 */ /* 0x000fce0000000f00 */
[----:B------:R-:W-:Y:S05]  /*0a30*/  CALL.REL.NOINC `($_Z10dtw_kernelPfS_S_iii$__internal_accurate_pow) ;  /* 0x0000000000d47944 */ /* 0x000fea0003c00000 */
[----:B------:R-:W-:Y:S05]  /*0a40*/  BSYNC.RECONVERGENT B0 ;  /* 0x0000000000007941 */ /* 0x000fea0003800200 */
.L_x_14:
        /* <DEDUP_REMOVED lines=12> */
[----:B------:R-:W-:Y:S01]  /*0b10*/  MOV R4, 0x0 ;  /* 0x0000000000047802 */ /* 0x000fe20000000f00 */
[----:B------:R-:W-:Y:S01]  /*0b20*/  IMAD.MOV.U32 R5, RZ, RZ, 0x7ff00000 ;  /* 0x7ff00000ff057424 */ /* 0x000fe200078e00ff */
[----:B------:R-:W-:Y:S06]  /*0b30*/  BRA `(.L_x_16) ;  /* 0x0000000000047947 */ /* 0x000fec0003800000 */
.L_x_17:
[----:B------:R-:W-:-:S11]  /*0b40*/  DADD R4, R6, 2 ;  /* 0x4000000006047429 */ /* 0x000fd60000000000 */
.L_x_16:
[----:B------:R-:W-:Y:S05]  /*0b50*/  BSYNC.RECONVERGENT B0 ;  /* 0x0000000000007941 */ /* 0x000fea0003800200 */
.L_x_15:
[----:B------:R-:W0:Y:S01]  /*0b60*/  F2F.F32.F64 R4, R4 ;  /* 0x0000000400047310 */ /* 0x000e220000301000 */
[----:B------:R-:W-:Y:S02]  /*0b70*/  LOP3.LUT P1, RZ, R0, R3, RZ, 0xfc, !PT ;  /* 0x0000000300ff7212 */ /* 0x000fe4000782fcff */
[----:B------:R-:W-:-:S04]  /*0b80*/  FSETP.NEU.AND P0, PT, R2, 1, PT ;  /* 0x3f8000000200780b */ /* 0x000fc80003f0d000 */
[----:B0-----:R-:W-:-:S07]  /*0b90*/  FSEL R7, R4, 1, P0 ;  /* 0x3f80000004077808 */ /* 0x001fce0000000000 */
[----:B------:R-:W-:Y:S05]  /*0ba0*/  @!P1 BRA `(.L_x_18) ;  /* 0x0000000000609947 */ /* 0x000fea0003800000 */
[----:B------:R-:W-:-:S13]  /*0bb0*/  ISETP.NE.AND P0, PT, R3, RZ, PT ;  /* 0x000000ff0300720c */ /* 0x000fda0003f05270 */
[----:B------:R-:W-:Y:S05]  /*0bc0*/  @!P0 BRA `(.L_x_19) ;  /* 0x0000000000408947 */ /* 0x000fea0003800000 */
[----:B------:R-:W-:-:S13]  /*0bd0*/  ISETP.NE.AND P0, PT, R0, RZ, PT ;  /* 0x000000ff0000720c */ /* 0x000fda0003f05270 */
[----:B------:R-:W-:Y:S05]  /*0be0*/  @!P0 BRA `(.L_x_20) ;  /* 0x0000000000288947 */ /* 0x000fea0003800000 */
[----:B------:R-:W0:Y:S01]  /*0bf0*/  LDC R3, c[0x0][0x39c] ;  /* 0x0000e700ff037b82 */ /* 0x000e220000000800 */
[----:B------:R-:W-:-:S05]  /*0c00*/  IMAD.WIDE.U32 R14, R0, 0x4, R14 ;  /* 0x00000004000e7825 */ /* 0x000fca00078e000e */
[----:B------:R-:W2:Y:S04]  /*0c10*/  LDG.E R0, desc[UR4][R14.64] ;  /* 0x000000040e007981 */ /* 0x000ea8000c1e1900 */
[----:B------:R-:W2:Y:S01]  /*0c20*/  LDG.E R4, desc[UR4][R14.64+-0x4] ;  /* 0xfffffc040e047981 */ /* 0x000ea2000c1e1900 */
[----:B0-----:R-:W-:-:S05]  /*0c30*/  IMAD.WIDE.U32 R2, R3, 0x4, R14 ;  /* 0x0000000403027825 */ /* 0x001fca00078e000e */
[----:B------:R-:W2:Y:S02]  /*0c40*/  LDG.E R5, desc[UR4][R2.64+-0x4] ;  /* 0xfffffc0402057981 */ /* 0x000ea4000c1e1900 */
[----:B--2---:R-:W-:-:S05]  /*0c50*/  FMNMX3 R0, R5, R4, R0, PT ;  /* 0x0000000405007276 */ /* 0x004fca0003800000 */
[----:B------:R-:W-:-:S05]  /*0c60*/  FADD R5, R7, R0 ;  /* 0x0000000007057221 */ /* 0x000fca0000000000 */
[----:B------:R-:W-:Y:S01]  /*0c70*/  STG.E desc[UR4][R2.64], R5 ;  /* 0x0000000502007986 */ /* 0x000fe2000c101904 */
[----:B------:R-:W-:Y:S05]  /*0c80*/  EXIT ;  /* 0x000000000000794d */ /* 0x000fea0003800000 */
.L_x_20:
[----:B------:R-:W2:Y:S02]  /*0c90*/  LDG.E R14, desc[UR4][R14.64] ;  /* 0x000000040e0e7981 */ /* 0x000ea4000c1e1900 */
[----:B--2---:R-:W-:-:S05]  /*0ca0*/  FADD R3, R7, R14 ;  /* 0x0000000e07037221 */ /* 0x004fca0000000000 */
[----:B------:R-:W-:Y:S01]  /*0cb0*/  STG.E desc[UR4][R10.64], R3 ;  /* 0x000000030a007986 */ /* 0x000fe2000c101904 */
[----:B------:R-:W-:Y:S05]  /*0cc0*/  EXIT ;  /* 0x000000000000794d */ /* 0x000fea0003800000 */
.L_x_19:
[----:B------:R-:W0:Y:S02]  /*0cd0*/  LDC.64 R2, c[0x0][0x380] ;  /* 0x0000e000ff027b82 */ /* 0x000e240000000a00 */
[----:B0-----:R-:W-:-:S05]  /*0ce0*/  IMAD.WIDE.U32 R2, R0, 0x4, R2 ;  /* 0x0000000400027825 */ /* 0x001fca00078e0002 */
[----:B------:R-:W2:Y:S02]  /*0cf0*/  LDG.E R0, desc[UR4][R2.64+-0x4] ;  /* 0xfffffc0402007981 */ /* 0x000ea4000c1e1900 */
[----:B--2---:R-:W-:-:S05]  /*0d00*/  FADD R5, R7, R0 ;  /* 0x0000000007057221 */ /* 0x004fca0000000000 */
[----:B------:R-:W-:Y:S01]  /*0d10*/  STG.E desc[UR4][R2.64], R5 ;  /* 0x0000000502007986 */ /* 0x000fe2000c101904 */
[----:B------:R-:W-:Y:S05]  /*0d20*/  EXIT ;  /* 0x000000000000794d */ /* 0x000fea0003800000 */
.L_x_18:
[----:B------:R-:W0:Y:S01]  /*0d30*/  LDC.64 R4, c[0x0][0x380] ;  /* 0x0000e000ff047b82 */ /* 0x000e220000000a00 */
[----:B------:R-:W1:Y:S02]  /*0d40*/  LDCU UR6, c[0x0][0x39c] ;  /* 0x00007380ff0677ac */ /* 0x000e640008000800 */
[----:B-1----:R-:W-:-:S04]  /*0d50*/  IMAD R3, R3, UR6, R0 ;  /* 0x0000000603037c24 */ /* 0x002fc8000f8e0200 */
[----:B0-----:R-:W-:-:S05]  /*0d60*/  IMAD.WIDE.U32 R2, R3, 0x4, R4 ;  /* 0x0000000403027825 */ /* 0x001fca00078e0004 */
[----:B------:R-:W-:Y:S01]  /*0d70*/  STG.E desc[UR4][R2.64], R7 ;  /* 0x0000000702007986 */ /* 0x000fe2000c101904 */
[----:B------:R-:W-:Y:S05]  /*0d80*/  EXIT ;  /* 0x000000000000794d */ /* 0x000fea0003800000 */
        .type           $_Z10dtw_kernelPfS_S_iii$__internal_accurate_pow,@function
        .size           $_Z10dtw_kernelPfS_S_iii$__internal_accurate_pow,(.L_x_23 - $_Z10dtw_kernelPfS_S_iii$__internal_accurate_pow)
$_Z10dtw_kernelPfS_S_iii$__internal_accurate_pow:
[----:B------:R-:W-:Y:S01]  /*0d90*/  ISETP.GT.U32.AND P0, PT, R5, 0xfffff, PT ;  /* 0x000fffff0500780c */ /* 0x000fe20003f04070 */
[--C-:B------:R-:W-:Y:S01]  /*0da0*/  IMAD.MOV.U32 R17, RZ, RZ, R5.reuse ;  /* 0x000000ffff117224 */ /* 0x100fe200078e0005 */
[----:B------:R-:W-:Y:S01]  /*0db0*/  UMOV UR8, 0x7d2cafe2 ;  /* 0x7d2cafe200087882 */ /* 0x000fe20000000000 */
[----:B------:R-:W-:Y:S01]  /*0dc0*/  IMAD.MOV.U32 R20, RZ, RZ, 0x41ad3b5a ;  /* 0x41ad3b5aff147424 */ /* 0x000fe200078e00ff */
[----:B------:R-:W-:Y:S01]  /*0dd0*/  UMOV UR9, 0x3eb0f5ff ;  /* 0x3eb0f5ff00097882 */ /* 0x000fe20000000000 */
[----:B------:R-:W-:Y:S01]  /*0de0*/  IMAD.MOV.U32 R21, RZ, RZ, 0x3ed0f5d2 ;  /* 0x3ed0f5d2ff157424 */ /* 0x000fe200078e00ff */
[----:B------:R-:W-:Y:S01]  /*0df0*/  SHF.R.U32.HI R5, RZ, 0x14, R5 ;  /* 0x00000014ff057819 */ /* 0x000fe20000011605 */
[----:B------:R-:W-:Y:S01]  /*0e00*/  UMOV UR10, 0x3b39803f ;  /* 0x3b39803f000a7882 */ /* 0x000fe20000000000 */
[----:B------:R-:W-:-:S05]  /*0e10*/  UMOV UR11, 0x3c7abc9e ;  /* 0x3c7abc9e000b7882 */ /* 0x000fca0000000000 */
[----:B------:R-:W-:-:S10]  /*0e20*/  @!P0 DMUL R28, R16, 1.80143985094819840000e+16 ;  /* 0x43500000101c8828 */ /* 0x000fd40000000000 */
[----:B------:R-:W-:Y:S01]  /*0e30*/  @!P0 IMAD.MOV.U32 R17, RZ, RZ, R29 ;  /* 0x000000ffff118224 */ /* 0x000fe200078e001d */
[----:B------:R-:W-:Y:S01]  /*0e40*/  @!P0 LEA.HI R5, R29, 0xffffffca, RZ, 0xc ;  /* 0xffffffca1d058811 */ /* 0x000fe200078f60ff */
[----:B------:R-:W-:-:S03]  /*0e50*/  @!P0 IMAD.MOV.U32 R16, RZ, RZ, R28 ;  /* 0x000000ffff108224 */ /* 0x000fc600078e001c */
[----:B------:R-:W-:Y:S01]  /*0e60*/  LOP3.LUT R17, R17, 0x800fffff, RZ, 0xc0, !PT ;  /* 0x800fffff11117812 */ /* 0x000fe200078ec0ff */
[----:B------:R-:W-:Y:S02]  /*0e70*/  IMAD.MOV.U32 R18, RZ, RZ, R16 ;  /* 0x000000ffff127224 */ /* 0x000fe400078e0010 */
[----:B------:R-:W-:Y:S01]  /*0e80*/  IMAD.MOV.U32 R16, RZ, RZ, RZ ;  /* 0x000000ffff107224 */ /* 0x000fe200078e00ff */
[----:B------:R-:W-:-:S04]  /*0e90*/  LOP3.LUT R19, R17, 0x3ff00000, RZ, 0xfc, !PT ;  /* 0x3ff0000011137812 */ /* 0x000fc800078efcff */
[----:B------:R-:W-:-:S13]  /*0ea0*/  ISETP.GE.U32.AND P1, PT, R19, 0x3ff6a09f, PT ;  /* 0x3ff6a09f1300780c */ /* 0x000fda0003f26070 */
[----:B------:R-:W-:-:S05]  /*0eb0*/  @P1 VIADD R17, R19, 0xfff00000 ;  /* 0xfff0000013111836 */ /* 0x000fca0000000000 */
[----:B------:R-:W-:-:S06]  /*0ec0*/  @P1 MOV R19, R17 ;  /* 0x0000001100131202 */ /* 0x000fcc0000000f00 */
[C---:B------:R-:W-:Y:S02]  /*0ed0*/  DADD R24, R18.reuse, 1 ;  /* 0x3ff0000012187429 */ /* 0x040fe40000000000 */
[----:B------:R-:W-:-:S04]  /*0ee0*/  DADD R18, R18, -1 ;  /* 0xbff0000012127429 */ /* 0x000fc80000000000 */
[----:B------:R-:W0:Y:S02]  /*0ef0*/  MUFU.RCP64H R17, R25 ;  /* 0x0000001900117308 */ /* 0x000e240000001800 */
[----:B0-----:R-:W-:-:S08]  /*0f00*/  DFMA R22, -R24, R16, 1 ;  /* 0x3ff000001816742b */ /* 0x001fd00000000110 */
[----:B------:R-:W-:-:S08]  /*0f10*/  DFMA R22, R22, R22, R22 ;  /* 0x000000161616722b */ /* 0x000fd00000000016 */
[----:B------:R-:W-:-:S08]  /*0f20*/  DFMA R22, R16, R22, R16 ;  /* 0x000000161016722b */ /* 0x000fd00000000010 */
[----:B------:R-:W-:-:S08]  /*0f30*/  DMUL R16, R18, R22 ;  /* 0x0000001612107228 */ /* 0x000fd00000000000 */
[----:B------:R-:W-:-:S08]  /*0f40*/  DFMA R16, R18, R22, R16 ;  /* 0x000000161210722b */ /* 0x000fd00000000010 */
[----:B------:R-:W-:-:S08]  /*0f50*/  DMUL R30, R16, R16 ;  /* 0x00000010101e7228 */ /* 0x000fd00000000000 */
[----:B------:R-:W-:Y:S01]  /*0f60*/  DFMA R20, R30, UR8, R20 ;  /* 0x000000081e147c2b */ /* 0x000fe20008000014 */
[----:B------:R-:W-:Y:S01]  /*0f70*/  UMOV UR8, 0x75488a3f ;  /* 0x75488a3f00087882 */ /* 0x000fe20000000000 */
[----:B------:R-:W-:-:S06]  /*0f80*/  UMOV UR9, 0x3ef3b20a ;  /* 0x3ef3b20a00097882 */ /* 0x000fcc0000000000 */
[----:B------:R-:W-:Y:S01]  /*0f90*/  DFMA R26, R30, R20, UR8 ;  /* 0x000000081e1a7e2b */ /* 0x000fe20008000014 */
[----:B------:R-:W-:Y:S01]  /*0fa0*/  UMOV UR8, 0xe4faecd5 ;  /* 0xe4faecd500087882 */ /* 0x000fe20000000000 */
[----:B------:R-:W-:Y:S01]  /*0fb0*/  UMOV UR9, 0x3f1745cd ;  /* 0x3f1745cd00097882 */ /* 0x000fe20000000000 */
[----:B------:R-:W-:-:S05]  /*0fc0*/  DADD R20, R18, -R16 ;  /* 0x0000000012147229 */ /* 0x000fca0000000810 */
[----:B------:R-:W-:Y:S01]  /*0fd0*/  DFMA R26, R30, R26, UR8 ;  /* 0x000000081e1a7e2b */ /* 0x000fe2000800001a */
[----:B------:R-:W-:Y:S01]  /*0fe0*/  UMOV UR8, 0x258a578b ;  /* 0x258a578b00087882 */ /* 0x000fe20000000000 */
[----:B------:R-:W-:Y:S01]  /*0ff0*/  UMOV UR9, 0x3f3c71c7 ;  /* 0x3f3c71c700097882 */ /* 0x000fe20000000000 */
[----:B------:R-:W-:-:S05]  /*1000*/  DADD R20, R20, R20 ;  /* 0x0000000014147229 */ /* 0x000fca0000000014 */
[----:B------:R-:W-:Y:S01]  /*1010*/  DFMA R26, R30, R26, UR8 ;  /* 0x000000081e1a7e2b */ /* 0x000fe2000800001a */
[----:B------:R-:W-:Y:S01]  /*1020*/  UMOV UR8, 0x9242b910 ;  /* 0x9242b91000087882 */ /* 0x000fe20000000000 */
[----:B------:R-:W-:Y:S01]  /*1030*/  UMOV UR9, 0x3f624924 ;  /* 0x3f62492400097882 */ /* 0x000fe20000000000 */
[----:B------:R-:W-:-:S05]  /*1040*/  DFMA R20, R18, -R16, R20 ;  /* 0x800000101214722b */ /* 0x000fca0000000014 */
[----:B------:R-:W-:Y:S01]  /*1050*/  DFMA R26, R30, R26, UR8 ;  /* 0x000000081e1a7e2b */ /* 0x000fe2000800001a */
[----:B------:R-:W-:Y:S01]  /*1060*/  UMOV UR8, 0x99999dfb ;  /* 0x99999dfb00087882 */ /* 0x000fe20000000000 */
[----:B------:R-:W-:Y:S01]  /*1070*/  UMOV UR9, 0x3f899999 ;  /* 0x3f89999900097882 */ /* 0x000fe20000000000 */
[----:B------:R-:W-:Y:S02]  /*1080*/  DMUL R20, R22, R20 ;  /* 0x0000001416147228 */ /* 0x000fe40000000000 */
[----:B------:R-:W-:-:S03]  /*1090*/  DMUL R22, R16, R16 ;  /* 0x0000001010167228 */ /* 0x000fc60000000000 */
[----:B------:R-:W-:Y:S01]  /*10a0*/  DFMA R26, R30, R26, UR8 ;  /* 0x000000081e1a7e2b */ /* 0x000fe2000800001a */
[----:B------:R-:W-:Y:S01]  /*10b0*/  UMOV UR8, 0x55555555 ;  /* 0x5555555500087882 */ /* 0x000fe20000000000 */
[----:B------:R-:W-:-:S03]  /*10c0*/  UMOV UR9, 0x3fb55555 ;  /* 0x3fb5555500097882 */ /* 0x000fc60000000000 */
[----:B------:R-:W-:Y:S02]  /*10d0*/  VIADD R29, R21, 0x100000 ;  /* 0x00100000151d7836 */ /* 0x000fe40000000000 */
[----:B------:R-:W-:Y:S01]  /*10e0*/  IMAD.MOV.U32 R28, RZ, RZ, R20 ;  /* 0x000000ffff1c7224 */ /* 0x000fe200078e0014 */
[----:B------:R-:W-:-:S08]  /*10f0*/  DFMA R18, R30, R26, UR8 ;  /* 0x000000081e127e2b */ /* 0x000fd0000800001a */
[----:B------:R-:W-:Y:S01]  /*1100*/  DADD R24, -R18, UR8 ;  /* 0x0000000812187e29 */ /* 0x000fe20008000100 */
[----:B------:R-:W-:Y:S01]  /*1110*/  UMOV UR8, 0xb9e7b0 ;  /* 0x00b9e7b000087882 */ /* 0x000fe20000000000 */
[----:B------:R-:W-:-:S06]  /*1120*/  UMOV UR9, 0x3c46a4cb ;  /* 0x3c46a4cb00097882 */ /* 0x000fcc0000000000 */
[----:B------:R-:W-:Y:S02]  /*1130*/  DFMA R24, R30, R26, R24 ;  /* 0x0000001a1e18722b */ /* 0x000fe40000000018 */
[C---:B------:R-:W-:Y:S02]  /*1140*/  DFMA R26, R16.reuse, R16, -R22 ;  /* 0x00000010101a722b */ /* 0x040fe40000000816 */
[----:B------:R-:W-:-:S06]  /*1150*/  DMUL R30, R16, R22 ;  /* 0x00000016101e7228 */ /* 0x000fcc0000000000 */
[----:B------:R-:W-:Y:S02]  /*1160*/  DFMA R26, R16, R28, R26 ;  /* 0x0000001c101a722b */ /* 0x000fe4000000001a */
[----:B------:R-:W-:Y:S01]  /*1170*/  DADD R28, R24, -UR8 ;  /* 0x80000008181c7e29 */ /* 0x000fe20008000000 */
[----:B------:R-:W-:Y:S01]  /*1180*/  UMOV UR8, 0x80000000 ;  /* 0x8000000000087882 */ /* 0x000fe20000000000 */
[----:B------:R-:W-:Y:S01]  /*1190*/  DFMA R24, R16, R22, -R30 ;  /* 0x000000161018722b */ /* 0x000fe2000000081e */
[----:B------:R-:W-:-:S07]  /*11a0*/  UMOV UR9, 0x43300000 ;  /* 0x4330000000097882 */ /* 0x000fce0000000000 */
[----:B------:R-:W-:Y:S02]  /*11b0*/  DFMA R24, R20, R22, R24 ;  /* 0x000000161418722b */ /* 0x000fe40000000018 */
[----:B------:R-:W-:-:S06]  /*11c0*/  DADD R22, R18, R28 ;  /* 0x0000000012167229 */ /* 0x000fcc000000001c */
[----:B------:R-:W-:Y:S02]  /*11d0*/  DFMA R24, R16, R26, R24 ;  /* 0x0000001a1018722b */ /* 0x000fe40000000018 */
[----:B------:R-:W-:Y:S02]  /*11e0*/  DADD R26, R18, -R22 ;  /* 0x00000000121a7229 */ /* 0x000fe40000000816 */
[----:B------:R-:W-:-:S06]  /*11f0*/  DMUL R18, R22, R30 ;  /* 0x0000001e16127228 */ /* 0x000fcc0000000000 */
[----:B------:R-:W-:Y:S02]  /*1200*/  DADD R28, R28, R26 ;  /* 0x000000001c1c7229 */ /* 0x000fe4000000001a */
[----:B------:R-:W-:-:S08]  /*1210*/  DFMA R26, R22, R30, -R18 ;  /* 0x0000001e161a722b */ /* 0x000fd00000000812 */
[----:B------:R-:W-:-:S08]  /*1220*/  DFMA R24, R22, R24, R26 ;  /* 0x000000181618722b */ /* 0x000fd0000000001a */
[----:B------:R-:W-:-:S08]  /*1230*/  DFMA R28, R28, R30, R24 ;  /* 0x0000001e1c1c722b */ /* 0x000fd00000000018 */
[----:B------:R-:W-:-:S08]  /*1240*/  DADD R24, R18, R28 ;  /* 0x0000000012187229 */ /* 0x000fd0000000001c */
[--C-:B------:R-:W-:Y:S02]  /*1250*/  DADD R22, R16, R24.reuse ;  /* 0x0000000010167229 */ /* 0x100fe40000000018 */
[----:B------:R-:W-:-:S06]  /*1260*/  DADD R18, R18, -R24 ;  /* 0x0000000012127229 */ /* 0x000fcc0000000818 */
[----:B------:R-:W-:Y:S02]  /*1270*/  DADD R16, R16, -R22 ;  /* 0x0000000010107229 */ /* 0x000fe40000000816 */
[----:B------:R-:W-:-:S06]  /*1280*/  DADD R18, R28, R18 ;  /* 0x000000001c127229 */ /* 0x000fcc0000000012 */
[----:B------:R-:W-:-:S08]  /*1290*/  DADD R16, R24, R16 ;  /* 0x0000000018107229 */ /* 0x000fd00000000010 */
[----:B------:R-:W-:Y:S01]  /*12a0*/  DADD R16, R18, R16 ;  /* 0x0000000012107229 */ /* 0x000fe20000000010 */
[C---:B------:R-:W-:Y:S01]  /*12b0*/  VIADD R18, R5.reuse, 0xfffffc01 ;  /* 0xfffffc0105127836 */ /* 0x040fe20000000000 */
[----:B------:R-:W-:Y:S01]  /*12c0*/  @P1 IADD3 R18, PT, PT, R5, -0x3fe, RZ ;  /* 0xfffffc0205121810 */ /* 0x000fe20007ffe0ff */
[----:B------:R-:W-:-:S03]  /*12d0*/  IMAD.MOV.U32 R19, RZ, RZ, 0x43300000 ;  /* 0x43300000ff137424 */ /* 0x000fc600078e00ff */
[----:B------:R-:W-:Y:S02]  /*12e0*/  LOP3.LUT R18, R18, 0x80000000, RZ, 0x3c, !PT ;  /* 0x8000000012127812 */ /* 0x000fe400078e3cff */
[----:B------:R-:W-:-:S04]  /*12f0*/  DADD R24, R20, R16 ;  /* 0x0000000014187229 */ /* 0x000fc80000000010 */
[----:B------:R-:W-:Y:S01]  /*1300*/  DADD R18, R18, -UR8 ;  /* 0x8000000812127e29 */ /* 0x000fe20008000000 */
[----:B------:R-:W-:Y:S01]  /*1310*/  UMOV UR8, 0xfefa39ef ;  /* 0xfefa39ef00087882 */ /* 0x000fe20000000000 */
[----:B------:R-:W-:Y:S02]  /*1320*/  UMOV UR9, 0x3fe62e42 ;  /* 0x3fe62e4200097882 */ /* 0x000fe40000000000 */
[----:B------:R-:W-:-:S08]  /*1330*/  DADD R20, R22, R24 ;  /* 0x0000000016147229 */ /* 0x000fd00000000018 */
[--C-:B------:R-:W-:Y:S02]  /*1340*/  DFMA R16, R18, UR8, R20.reuse ;  /* 0x0000000812107c2b */ /* 0x100fe40008000014 */
[----:B------:R-:W-:-:S06]  /*1350*/  DADD R26, R22, -R20 ;  /* 0x00000000161a7229 */ /* 0x000fcc0000000814 */
[----:B------:R-:W-:Y:S02]  /*1360*/  DFMA R22, R18, -UR8, R16 ;  /* 0x8000000812167c2b */ /* 0x000fe40008000010 */
[----:B------:R-:W-:-:S06]  /*1370*/  DADD R26, R24, R26 ;  /* 0x00000000181a7229 */ /* 0x000fcc000000001a */
[----:B------:R-:W-:-:S08]  /*1380*/  DADD R22, -R20, R22 ;  /* 0x0000000014167229 */ /* 0x000fd00000000116 */
[----:B------:R-:W-:-:S08]  /*1390*/  DADD R20, R26, -R22 ;  /* 0x000000001a147229 */ /* 0x000fd00000000816 */
[----:B------:R-:W-:-:S08]  /*13a0*/  DFMA R20, R18, UR10, R20 ;  /* 0x0000000a12147c2b */ /* 0x000fd00008000014 */
[----:B------:R-:W-:-:S08]  /*13b0*/  DADD R18, R16, R20 ;  /* 0x0000000010127229 */ /* 0x000fd00000000014 */
[----:B------:R-:W-:Y:S02]  /*13c0*/  DADD R16, R16, -R18 ;  /* 0x0000000010107229 */ /* 0x000fe40000000812 */
[----:B------:R-:W-:-:S06]  /*13d0*/  DMUL R26, R18, 2 ;  /* 0x40000000121a7828 */ /* 0x000fcc0000000000 */
[----:B------:R-:W-:Y:S02]  /*13e0*/  DADD R16, R20, R16 ;  /* 0x0000000014107229 */ /* 0x000fe40000000010 */
[----:B------:R-:W-:Y:S01]  /*13f0*/  DFMA R24, R18, 2, -R26 ;  /* 0x400000001218782b */ /* 0x000fe2000000081a */
[----:B------:R-:W-:Y:S02]  /*1400*/  IMAD.MOV.U32 R18, RZ, RZ, 0x652b82fe ;  /* 0x652b82feff127424 */ /* 0x000fe400078e00ff */
[----:B------:R-:W-:-:S05]  /*1410*/  IMAD.MOV.U32 R19, RZ, RZ, 0x3ff71547 ;  /* 0x3ff71547ff137424 */ /* 0x000fca00078e00ff */
[----:B------:R-:W-:-:S08]  /*1420*/  DFMA R24, R16, 2, R24 ;  /* 0x400000001018782b */ /* 0x000fd00000000018 */
[----:B------:R-:W-:-:S08]  /*1430*/  DADD R16, R26, R24 ;  /* 0x000000001a107229 */ /* 0x000fd00000000018 */
[----:B------:R-:W-:Y:S02]  /*1440*/  DFMA R18, R16, R18, 6.75539944105574400000e+15 ;  /* 0x433800001012742b */ /* 0x000fe40000000012 */
[----:B------:R-:W-:Y:S01]  /*1450*/  FSETP.GEU.AND P0, PT, |R17|, 4.1917929649353027344, PT ;  /* 0x4086232b1100780b */ /* 0x000fe20003f0e200 */
[----:B------:R-:W-:-:S05]  /*1460*/  DADD R26, R26, -R16 ;  /* 0x000000001a1a7229 */ /* 0x000fca0000000810 */
[----:B------:R-:W-:-:S03]  /*1470*/  DADD R20, R18, -6.75539944105574400000e+15 ;  /* 0xc338000012147429 */ /* 0x000fc60000000000 */
[----:B------:R-:W-:-:S05]  /*1480*/  DADD R24, R24, R26 ;  /* 0x0000000018187229 */ /* 0x000fca000000001a */
[----:B------:R-:W-:Y:S01]  /*1490*/  DFMA R22, R20, -UR8, R16 ;  /* 0x8000000814167c2b */ /* 0x000fe20008000010 */
[----:B------:R-:W-:Y:S01]  /*14a0*/  UMOV UR8, 0x3b39803f ;  /* 0x3b39803f00087882 */ /* 0x000fe20000000000 */
[----:B------:R-:W-:-:S06]  /*14b0*/  UMOV UR9, 0x3c7abc9e ;  /* 0x3c7abc9e00097882 */ /* 0x000fcc0000000000 */
[----:B------:R-:W-:Y:S01]  /*14c0*/  DFMA R22, R20, -UR8, R22 ;  /* 0x8000000814167c2b */ /* 0x000fe20008000016 */
[----:B------:R-:W-:Y:S01]  /*14d0*/  UMOV UR8, 0x69ce2bdf ;  /* 0x69ce2bdf00087882 */ /* 0x000fe20000000000 */
[----:B------:R-:W-:Y:S01]  /*14e0*/  IMAD.MOV.U32 R20, RZ, RZ, -0x35dec16 ;  /* 0xfca213eaff147424 */ /* 0x000fe200078e00ff */
[----:B------:R-:W-:Y:S01]  /*14f0*/  UMOV UR9, 0x3e5ade15 ;  /* 0x3e5ade1500097882 */ /* 0x000fe20000000000 */
[----:B------:R-:W-:-:S06]  /*1500*/  IMAD.MOV.U32 R21, RZ, RZ, 0x3e928af3 ;  /* 0x3e928af3ff157424 */ /* 0x000fcc00078e00ff */
[----:B------:R-:W-:Y:S01]  /*1510*/  DFMA R20, R22, UR8, R20 ;  /* 0x0000000816147c2b */ /* 0x000fe20008000014 */
[----:B------:R-:W-:Y:S01]  /*1520*/  UMOV UR8, 0x62401315 ;  /* 0x6240131500087882 */ /* 0x000fe20000000000 */
[----:B------:R-:W-:-:S06]  /*1530*/  UMOV UR9, 0x3ec71dee ;  /* 0x3ec71dee00097882 */ /* 0x000fcc0000000000 */
[----:B------:R-:W-:Y:S01]  /*1540*/  DFMA R20, R22, R20, UR8 ;  /* 0x0000000816147e2b */ /* 0x000fe20008000014 */
        /* <DEDUP_REMOVED lines=20> */
[----:B------:R-:W-:-:S08]  /*1690*/  DFMA R20, R22, R20, UR8 ;  /* 0x0000000816147e2b */ /* 0x000fd00008000014 */
[----:B------:R-:W-:-:S08]  /*16a0*/  DFMA R20, R22, R20, 1 ;  /* 0x3ff000001614742b */ /* 0x000fd00000000014 */
[----:B------:R-:W-:-:S10]  /*16b0*/  DFMA R20, R22, R20, 1 ;  /* 0x3ff000001614742b */ /* 0x000fd40000000014 */
[----:B------:R-:W-:Y:S01]  /*16c0*/  IMAD R23, R18, 0x100000, R21 ;  /* 0x0010000012177824 */ /* 0x000fe200078e0215 */
[----:B------:R-:W-:Y:S01]  /*16d0*/  MOV R22, R20 ;  /* 0x0000001400167202 */ /* 0x000fe20000000f00 */
[----:B------:R-:W-:Y:S06]  /*16e0*/  @!P0 BRA `(.L_x_21) ;  /* 0x0000000000308947 */ /* 0x000fec0003800000 */
[----:B------:R-:W-:Y:S01]  /*16f0*/  FSETP.GEU.AND P1, PT, |R17|, 4.2275390625, PT ;  /* 0x408748001100780b */ /* 0x000fe20003f2e200 */
[C---:B------:R-:W-:Y:S02]  /*1700*/  DADD R22, R16.reuse, +INF ;  /* 0x7ff0000010167429 */ /* 0x040fe40000000000 */
[----:B------:R-:W-:-:S08]  /*1710*/  DSETP.GEU.AND P0, PT, R16, RZ, PT ;  /* 0x000000ff1000722a */ /* 0x000fd00003f0e000 */
[----:B------:R-:W-:Y:S02]  /*1720*/  FSEL R22, R22, RZ, P0 ;  /* 0x000000ff16167208 */ /* 0x000fe40000000000 */
[----:B------:R-:W-:Y:S02]  /*1730*/  @!P1 LEA.HI R5, R18, R18, RZ, 0x1 ;  /* 0x0000001212059211 */ /* 0x000fe400078f08ff */
[----:B------:R-:W-:Y:S02]  /*1740*/  FSEL R23, R23, RZ, P0 ;  /* 0x000000ff17177208 */ /* 0x000fe40000000000 */
[----:B------:R-:W-:-:S05]  /*1750*/  @!P1 SHF.R.S32.HI R5, RZ, 0x1, R5 ;  /* 0x00000001ff059819 */ /* 0x000fca0000011405 */
[----:B------:R-:W-:Y:S02]  /*1760*/  @!P1 IMAD.IADD R16, R18, 0x1, -R5 ;  /* 0x0000000112109824 */ /* 0x000fe400078e0a05 */
[----:B------:R-:W-:-:S03]  /*1770*/  @!P1 IMAD R21, R5, 0x100000, R21 ;  /* 0x0010000005159824 */ /* 0x000fc600078e0215 */
[----:B------:R-:W-:Y:S01]  /*1780*/  @!P1 LEA R17, R16, 0x3ff00000, 0x14 ;  /* 0x3ff0000010119811 */ /* 0x000fe200078ea0ff */
[----:B------:R-:W-:-:S06]  /*1790*/  @!P1 IMAD.MOV.U32 R16, RZ, RZ, RZ ;  /* 0x000000ffff109224 */ /* 0x000fcc00078e00ff */
[----:B------:R-:W-:-:S11]  /*17a0*/  @!P1 DMUL R22, R20, R16 ;  /* 0x0000001014169228 */ /* 0x000fd60000000000 */
.L_x_21:
[----:B------:R-:W-:Y:S01]  /*17b0*/  DFMA R24, R24, R22, R22 ;  /* 0x000000161818722b */ /* 0x000fe20000000016 */
[----:B------:R-:W-:Y:S01]  /*17c0*/  IMAD.MOV.U32 R16, RZ, RZ, R4 ;  /* 0x000000ffff107224 */ /* 0x000fe200078e0004 */
[----:B------:R-:W-:Y:S01]  /*17d0*/  DSETP.NEU.AND P0, PT, |R22|, +INF , PT ;  /* 0x7ff000001600742a */ /* 0x000fe20003f0d200 */
[----:B------:R-:W-:-:S07]  /*17e0*/  IMAD.MOV.U32 R17, RZ, RZ, 0x0 ;  /* 0x00000000ff117424 */ /* 0x000fce00078e00ff */
[----:B------:R-:W-:Y:S02]  /*17f0*/  FSEL R5, R22, R24, !P0 ;  /* 0x0000001816057208 */ /* 0x000fe40004000000 */
[----:B------:R-:W-:Y:S01]  /*1800*/  FSEL R22, R23, R25, !P0 ;  /* 0x0000001917167208 */ /* 0x000fe20004000000 */
[----:B------:R-:W-:Y:S06]  /*1810*/  RET.REL.NODEC R16 `(_Z10dtw_kernelPfS_S_iii) ;  /* 0xffffffe410f87950 */ /* 0x000fec0003c3ffff */
.L_x_22:
[----:B------:R-:W-:-:S00]  /*1820*/  BRA `(.L_x_22) ;  /* 0xfffffffc00fc7947 */ /* 0x000fc0000383ffff */
[----:B------:R-:W-:-:S00]  /*1830*/  NOP ;  /* 0x0000000000007918 */ /* 0x000fc00000000000 */
        /* <DEDUP_REMOVED lines=12> */
.L_x_23:


//--------------------- .nv.shared.reserved.0     --------------------------
	.section	.nv.shared.reserved.0,"aw",@nobits
	.weak		__nv_reservedSMEM_offset_0_alias
	.size		__nv_reservedSMEM_offset_0_alias, 0, 64
	.other		__nv_reservedSMEM_offset_0_alias,@"STO_CUDA_RESERVED_SHARED STV_DEFAULT"
__nv_reservedSMEM_offset_0_alias:
	.zero		0
	.zero		64


//--------------------- .nv.constant0._Z10dtw_kernelPfS_S_iii --------------------------
	.section	.nv.constant0._Z10dtw_kernelPfS_S_iii,"a",@progbits
	.sectionflags	@""
	.align	4
.nv.constant0._Z10dtw_kernelPfS_S_iii:
	.zero		932


//--------------------- SYMBOLS --------------------------

	.type		.nv.reservedSmem.offset0,@object
	.size		.nv.reservedSmem.offset0,0x4
